//
// Generated by NVIDIA NVVM Compiler
//
// Compiler Build ID: CL-36424714
// Cuda compilation tools, release 13.0, V13.0.88
// Based on NVVM 20.0.0
//

.version 9.0
.target sm_100
.address_size 64

	// .globl	_Z19matmult_kernel_gpu1PdS_S_iii

.visible .entry _Z19matmult_kernel_gpu1PdS_S_iii(
	.param .u64 .ptr .align 1 _Z19matmult_kernel_gpu1PdS_S_iii_param_0,
	.param .u64 .ptr .align 1 _Z19matmult_kernel_gpu1PdS_S_iii_param_1,
	.param .u64 .ptr .align 1 _Z19matmult_kernel_gpu1PdS_S_iii_param_2,
	.param .u32 _Z19matmult_kernel_gpu1PdS_S_iii_param_3,
	.param .u32 _Z19matmult_kernel_gpu1PdS_S_iii_param_4,
	.param .u32 _Z19matmult_kernel_gpu1PdS_S_iii_param_5
)
{
	.reg .pred 	%p<23>;
	.reg .b32 	%r<107>;
	.reg .b64 	%rd<86>;
	.reg .b64 	%fd<55>;

	ld.param.u64 	%rd13, [_Z19matmult_kernel_gpu1PdS_S_iii_param_0];
	ld.param.u64 	%rd14, [_Z19matmult_kernel_gpu1PdS_S_iii_param_1];
	ld.param.u64 	%rd15, [_Z19matmult_kernel_gpu1PdS_S_iii_param_2];
	ld.param.u32 	%r59, [_Z19matmult_kernel_gpu1PdS_S_iii_param_3];
	ld.param.u32 	%r60, [_Z19matmult_kernel_gpu1PdS_S_iii_param_4];
	ld.param.u32 	%r61, [_Z19matmult_kernel_gpu1PdS_S_iii_param_5];
	cvta.to.global.u64 	%rd1, %rd15;
	cvta.to.global.u64 	%rd2, %rd14;
	cvta.to.global.u64 	%rd3, %rd13;
	min.s32 	%r62, %r59, %r60;
	setp.gt.s32 	%p1, %r62, 0;
	setp.lt.s32 	%p2, %r62, 1;
	@%p2 bra 	$L__BB0_14;
	and.b32  	%r1, %r60, 7;
	add.s32 	%r2, %r1, -1;
	and.b32  	%r3, %r60, 3;
	and.b32  	%r4, %r60, 2147483640;
	and.b32  	%r5, %r60, 1;
	mov.b32 	%r89, 0;
$L__BB0_2:
	setp.lt.u32 	%p3, %r60, 8;
	mul.lo.s32 	%r7, %r89, %r60;
	mov.b32 	%r92, 0;
	@%p3 bra 	$L__BB0_5;
	mov.b32 	%r90, 0;
$L__BB0_4:
	.pragma "nounroll";
	add.s32 	%r66, %r90, %r7;
	mul.wide.u32 	%rd16, %r66, 8;
	add.s64 	%rd17, %rd1, %rd16;
	mov.b64 	%rd18, 0;
	st.global.u64 	[%rd17], %rd18;
	st.global.u64 	[%rd17+8], %rd18;
	st.global.u64 	[%rd17+16], %rd18;
	st.global.u64 	[%rd17+24], %rd18;
	st.global.u64 	[%rd17+32], %rd18;
	st.global.u64 	[%rd17+40], %rd18;
	st.global.u64 	[%rd17+48], %rd18;
	st.global.u64 	[%rd17+56], %rd18;
	add.s32 	%r90, %r90, 8;
	setp.eq.s32 	%p4, %r90, %r4;
	mov.u32 	%r92, %r4;
	@%p4 bra 	$L__BB0_5;
	bra.uni 	$L__BB0_4;
$L__BB0_5:
	setp.eq.s32 	%p5, %r1, 0;
	@%p5 bra 	$L__BB0_13;
	setp.lt.u32 	%p6, %r2, 3;
	@%p6 bra 	$L__BB0_8;
	add.s32 	%r67, %r92, %r7;
	mul.wide.u32 	%rd19, %r67, 8;
	add.s64 	%rd20, %rd1, %rd19;
	mov.b64 	%rd21, 0;
	st.global.u64 	[%rd20], %rd21;
	cvt.u64.u32 	%rd22, %r7;
	cvt.u64.u32 	%rd23, %r92;
	add.s64 	%rd24, %rd23, %rd22;
	shl.b64 	%rd25, %rd24, 3;
	add.s64 	%rd26, %rd1, %rd25;
	st.global.u64 	[%rd26+8], %rd21;
	st.global.u64 	[%rd26+16], %rd21;
	st.global.u64 	[%rd26+24], %rd21;
	add.s32 	%r92, %r92, 4;
$L__BB0_8:
	setp.eq.s32 	%p7, %r3, 0;
	@%p7 bra 	$L__BB0_13;
	setp.eq.s32 	%p8, %r3, 1;
	@%p8 bra 	$L__BB0_11;
	add.s32 	%r68, %r92, %r7;
	mul.wide.u32 	%rd27, %r68, 8;
	add.s64 	%rd28, %rd1, %rd27;
	mov.b64 	%rd29, 0;
	st.global.u64 	[%rd28], %rd29;
	cvt.u64.u32 	%rd30, %r7;
	cvt.u64.u32 	%rd31, %r92;
	add.s64 	%rd32, %rd31, %rd30;
	shl.b64 	%rd33, %rd32, 3;
	add.s64 	%rd34, %rd1, %rd33;
	st.global.u64 	[%rd34+8], %rd29;
	add.s32 	%r92, %r92, 2;
$L__BB0_11:
	setp.eq.s32 	%p9, %r5, 0;
	@%p9 bra 	$L__BB0_13;
	add.s32 	%r69, %r92, %r7;
	mul.wide.u32 	%rd35, %r69, 8;
	add.s64 	%rd36, %rd1, %rd35;
	mov.b64 	%rd37, 0;
	st.global.u64 	[%rd36], %rd37;
$L__BB0_13:
	add.s32 	%r89, %r89, 1;
	setp.ne.s32 	%p10, %r89, %r59;
	@%p10 bra 	$L__BB0_2;
$L__BB0_14:
	setp.lt.s32 	%p11, %r61, 1;
	not.pred 	%p12, %p1;
	or.pred  	%p13, %p12, %p11;
	@%p13 bra 	$L__BB0_30;
	and.b32  	%r16, %r61, 7;
	and.b32  	%r17, %r61, 3;
	and.b32  	%r18, %r61, 2147483640;
	and.b32  	%r19, %r61, 1;
	neg.s32 	%r20, %r18;
	shl.b32 	%r21, %r60, 3;
	shl.b32 	%r22, %r60, 1;
	mul.lo.s32 	%r23, %r60, 3;
	shl.b32 	%r24, %r60, 2;
	mul.lo.s32 	%r25, %r60, 5;
	mul.wide.u32 	%rd4, %r21, 8;
	mov.b32 	%r94, 0;
$L__BB0_16:
	mul.lo.s32 	%r72, %r94, %r61;
	mul.lo.s32 	%r27, %r94, %r60;
	cvt.u64.u32 	%rd5, %r72;
	mov.b32 	%r95, 0;
	shl.b64 	%rd39, %rd5, 3;
	add.s64 	%rd40, %rd3, %rd39;
	add.s64 	%rd7, %rd40, 32;
$L__BB0_17:
	setp.lt.u32 	%p14, %r61, 8;
	add.s32 	%r74, %r95, %r27;
	mul.wide.u32 	%rd38, %r74, 8;
	add.s64 	%rd6, %rd1, %rd38;
	ld.global.f64 	%fd52, [%rd6];
	mov.b32 	%r105, 0;
	@%p14 bra 	$L__BB0_20;
	add.s32 	%r102, %r60, %r95;
	add.s32 	%r101, %r22, %r95;
	add.s32 	%r100, %r23, %r95;
	add.s32 	%r99, %r24, %r95;
	add.s32 	%r98, %r25, %r95;
	mad.lo.s32 	%r97, %r60, 6, %r95;
	mad.lo.s32 	%r96, %r60, 7, %r95;
	mul.wide.u32 	%rd41, %r95, 8;
	add.s64 	%rd85, %rd2, %rd41;
	mov.u64 	%rd84, %rd7;
	mov.u32 	%r103, %r20;
$L__BB0_19:
	.pragma "nounroll";
	ld.global.f64 	%fd9, [%rd84+-32];
	ld.global.f64 	%fd10, [%rd85];
	fma.rn.f64 	%fd11, %fd9, %fd10, %fd52;
	st.global.f64 	[%rd6], %fd11;
	ld.global.f64 	%fd12, [%rd84+-24];
	mul.wide.u32 	%rd42, %r102, 8;
	add.s64 	%rd43, %rd2, %rd42;
	ld.global.f64 	%fd13, [%rd43];
	fma.rn.f64 	%fd14, %fd12, %fd13, %fd11;
	st.global.f64 	[%rd6], %fd14;
	ld.global.f64 	%fd15, [%rd84+-16];
	mul.wide.u32 	%rd44, %r101, 8;
	add.s64 	%rd45, %rd2, %rd44;
	ld.global.f64 	%fd16, [%rd45];
	fma.rn.f64 	%fd17, %fd15, %fd16, %fd14;
	st.global.f64 	[%rd6], %fd17;
	ld.global.f64 	%fd18, [%rd84+-8];
	mul.wide.u32 	%rd46, %r100, 8;
	add.s64 	%rd47, %rd2, %rd46;
	ld.global.f64 	%fd19, [%rd47];
	fma.rn.f64 	%fd20, %fd18, %fd19, %fd17;
	st.global.f64 	[%rd6], %fd20;
	ld.global.f64 	%fd21, [%rd84];
	mul.wide.u32 	%rd48, %r99, 8;
	add.s64 	%rd49, %rd2, %rd48;
	ld.global.f64 	%fd22, [%rd49];
	fma.rn.f64 	%fd23, %fd21, %fd22, %fd20;
	st.global.f64 	[%rd6], %fd23;
	ld.global.f64 	%fd24, [%rd84+8];
	mul.wide.u32 	%rd50, %r98, 8;
	add.s64 	%rd51, %rd2, %rd50;
	ld.global.f64 	%fd25, [%rd51];
	fma.rn.f64 	%fd26, %fd24, %fd25, %fd23;
	st.global.f64 	[%rd6], %fd26;
	ld.global.f64 	%fd27, [%rd84+16];
	mul.wide.u32 	%rd52, %r97, 8;
	add.s64 	%rd53, %rd2, %rd52;
	ld.global.f64 	%fd28, [%rd53];
	fma.rn.f64 	%fd29, %fd27, %fd28, %fd26;
	st.global.f64 	[%rd6], %fd29;
	ld.global.f64 	%fd30, [%rd84+24];
	mul.wide.u32 	%rd54, %r96, 8;
	add.s64 	%rd55, %rd2, %rd54;
	ld.global.f64 	%fd31, [%rd55];
	fma.rn.f64 	%fd52, %fd30, %fd31, %fd29;
	st.global.f64 	[%rd6], %fd52;
	add.s32 	%r103, %r103, 8;
	add.s32 	%r102, %r102, %r21;
	add.s32 	%r101, %r101, %r21;
	add.s32 	%r100, %r100, %r21;
	add.s32 	%r99, %r99, %r21;
	add.s32 	%r98, %r98, %r21;
	add.s32 	%r97, %r97, %r21;
	add.s32 	%r96, %r96, %r21;
	add.s64 	%rd85, %rd85, %rd4;
	add.s64 	%rd84, %rd84, 64;
	setp.ne.s32 	%p15, %r103, 0;
	mov.u32 	%r105, %r18;
	@%p15 bra 	$L__BB0_19;
$L__BB0_20:
	setp.eq.s32 	%p16, %r16, 0;
	@%p16 bra 	$L__BB0_28;
	add.s32 	%r75, %r16, -1;
	setp.lt.u32 	%p17, %r75, 3;
	@%p17 bra 	$L__BB0_23;
	cvt.u32.u64 	%r76, %rd5;
	add.s32 	%r77, %r105, %r76;
	mul.wide.u32 	%rd56, %r77, 8;
	add.s64 	%rd57, %rd3, %rd56;
	ld.global.f64 	%fd32, [%rd57];
	mad.lo.s32 	%r78, %r105, %r60, %r95;
	mul.wide.u32 	%rd58, %r78, 8;
	add.s64 	%rd59, %rd2, %rd58;
	ld.global.f64 	%fd33, [%rd59];
	fma.rn.f64 	%fd34, %fd32, %fd33, %fd52;
	st.global.f64 	[%rd6], %fd34;
	cvt.u64.u32 	%rd60, %r105;
	add.s64 	%rd61, %rd60, %rd5;
	shl.b64 	%rd62, %rd61, 3;
	add.s64 	%rd63, %rd3, %rd62;
	ld.global.f64 	%fd35, [%rd63+8];
	add.s32 	%r79, %r78, %r60;
	mul.wide.u32 	%rd64, %r79, 8;
	add.s64 	%rd65, %rd2, %rd64;
	ld.global.f64 	%fd36, [%rd65];
	fma.rn.f64 	%fd37, %fd35, %fd36, %fd34;
	st.global.f64 	[%rd6], %fd37;
	ld.global.f64 	%fd38, [%rd63+16];
	add.s32 	%r80, %r79, %r60;
	mul.wide.u32 	%rd66, %r80, 8;
	add.s64 	%rd67, %rd2, %rd66;
	ld.global.f64 	%fd39, [%rd67];
	fma.rn.f64 	%fd40, %fd38, %fd39, %fd37;
	st.global.f64 	[%rd6], %fd40;
	ld.global.f64 	%fd41, [%rd63+24];
	add.s32 	%r81, %r80, %r60;
	mul.wide.u32 	%rd68, %r81, 8;
	add.s64 	%rd69, %rd2, %rd68;
	ld.global.f64 	%fd42, [%rd69];
	fma.rn.f64 	%fd52, %fd41, %fd42, %fd40;
	st.global.f64 	[%rd6], %fd52;
	add.s32 	%r105, %r105, 4;
$L__BB0_23:
	setp.eq.s32 	%p18, %r17, 0;
	@%p18 bra 	$L__BB0_28;
	setp.eq.s32 	%p19, %r17, 1;
	@%p19 bra 	$L__BB0_26;
	cvt.u32.u64 	%r82, %rd5;
	add.s32 	%r83, %r105, %r82;
	mul.wide.u32 	%rd70, %r83, 8;
	add.s64 	%rd71, %rd3, %rd70;
	ld.global.f64 	%fd43, [%rd71];
	mad.lo.s32 	%r84, %r105, %r60, %r95;
	mul.wide.u32 	%rd72, %r84, 8;
	add.s64 	%rd73, %rd2, %rd72;
	ld.global.f64 	%fd44, [%rd73];
	fma.rn.f64 	%fd45, %fd43, %fd44, %fd52;
	st.global.f64 	[%rd6], %fd45;
	cvt.u64.u32 	%rd74, %r105;
	add.s64 	%rd75, %rd74, %rd5;
	shl.b64 	%rd76, %rd75, 3;
	add.s64 	%rd77, %rd3, %rd76;
	ld.global.f64 	%fd46, [%rd77+8];
	add.s32 	%r85, %r84, %r60;
	mul.wide.u32 	%rd78, %r85, 8;
	add.s64 	%rd79, %rd2, %rd78;
	ld.global.f64 	%fd47, [%rd79];
	fma.rn.f64 	%fd52, %fd46, %fd47, %fd45;
	st.global.f64 	[%rd6], %fd52;
	add.s32 	%r105, %r105, 2;
$L__BB0_26:
	setp.eq.s32 	%p20, %r19, 0;
	@%p20 bra 	$L__BB0_28;
	cvt.u32.u64 	%r86, %rd5;
	add.s32 	%r87, %r105, %r86;
	mul.wide.u32 	%rd80, %r87, 8;
	add.s64 	%rd81, %rd3, %rd80;
	ld.global.f64 	%fd48, [%rd81];
	mad.lo.s32 	%r88, %r105, %r60, %r95;
	mul.wide.u32 	%rd82, %r88, 8;
	add.s64 	%rd83, %rd2, %rd82;
	ld.global.f64 	%fd49, [%rd83];
	fma.rn.f64 	%fd50, %fd48, %fd49, %fd52;
	st.global.f64 	[%rd6], %fd50;
$L__BB0_28:
	add.s32 	%r95, %r95, 1;
	setp.ne.s32 	%p21, %r95, %r60;
	@%p21 bra 	$L__BB0_17;
	add.s32 	%r94, %r94, 1;
	setp.ne.s32 	%p22, %r94, %r59;
	@%p22 bra 	$L__BB0_16;
$L__BB0_30:
	ret;

}
	// .globl	_Z19matmult_kernel_gpu2PdS_S_iii
.visible .entry _Z19matmult_kernel_gpu2PdS_S_iii(
	.param .u64 .ptr .align 1 _Z19matmult_kernel_gpu2PdS_S_iii_param_0,
	.param .u64 .ptr .align 1 _Z19matmult_kernel_gpu2PdS_S_iii_param_1,
	.param .u64 .ptr .align 1 _Z19matmult_kernel_gpu2PdS_S_iii_param_2,
	.param .u32 _Z19matmult_kernel_gpu2PdS_S_iii_param_3,
	.param .u32 _Z19matmult_kernel_gpu2PdS_S_iii_param_4,
	.param .u32 _Z19matmult_kernel_gpu2PdS_S_iii_param_5
)
{
	.reg .pred 	%p<13>;
	.reg .b32 	%r<41>;
	.reg .b64 	%rd<53>;
	.reg .b64 	%fd<68>;

	ld.param.u64 	%rd7, [_Z19matmult_kernel_gpu2PdS_S_iii_param_0];
	ld.param.u64 	%rd8, [_Z19matmult_kernel_gpu2PdS_S_iii_param_1];
	ld.param.u64 	%rd6, [_Z19matmult_kernel_gpu2PdS_S_iii_param_2];
	ld.param.u32 	%r20, [_Z19matmult_kernel_gpu2PdS_S_iii_param_3];
	ld.param.u32 	%r18, [_Z19matmult_kernel_gpu2PdS_S_iii_param_4];
	ld.param.u32 	%r19, [_Z19matmult_kernel_gpu2PdS_S_iii_param_5];
	cvta.to.global.u64 	%rd1, %rd8;
	cvta.to.global.u64 	%rd2, %rd7;
	mov.u32 	%r21, %ctaid.y;
	mov.u32 	%r22, %ntid.y;
	mov.u32 	%r23, %tid.y;
	mad.lo.s32 	%r1, %r21, %r22, %r23;
	mov.u32 	%r24, %ctaid.x;
	mov.u32 	%r25, %ntid.x;
	mov.u32 	%r26, %tid.x;
	mad.lo.s32 	%r2, %r24, %r25, %r26;
	setp.ge.s32 	%p1, %r1, %r20;
	setp.ge.s32 	%p2, %r2, %r18;
	or.pred  	%p3, %p1, %p2;
	@%p3 bra 	$L__BB1_14;
	setp.lt.s32 	%p4, %r19, 1;
	mov.f64 	%fd67, 0d0000000000000000;
	@%p4 bra 	$L__BB1_13;
	mul.lo.s32 	%r3, %r19, %r1;
	and.b32  	%r4, %r19, 7;
	setp.lt.u32 	%p5, %r19, 8;
	mov.b32 	%r39, 0;
	mov.f64 	%fd67, 0d0000000000000000;
	@%p5 bra 	$L__BB1_5;
	and.b32  	%r39, %r19, 2147483640;
	neg.s32 	%r37, %r39;
	shl.b32 	%r7, %r18, 3;
	mul.wide.u32 	%rd9, %r3, 8;
	add.s64 	%rd10, %rd9, %rd2;
	add.s64 	%rd52, %rd10, 32;
	mov.f64 	%fd67, 0d0000000000000000;
	mul.wide.s32 	%rd13, %r18, 8;
	mov.u32 	%r36, %r2;
$L__BB1_4:
	.pragma "nounroll";
	ld.global.f64 	%fd17, [%rd52+-32];
	mul.wide.s32 	%rd11, %r36, 8;
	add.s64 	%rd12, %rd1, %rd11;
	ld.global.f64 	%fd18, [%rd12];
	fma.rn.f64 	%fd19, %fd17, %fd18, %fd67;
	ld.global.f64 	%fd20, [%rd52+-24];
	add.s64 	%rd14, %rd12, %rd13;
	ld.global.f64 	%fd21, [%rd14];
	fma.rn.f64 	%fd22, %fd20, %fd21, %fd19;
	ld.global.f64 	%fd23, [%rd52+-16];
	add.s64 	%rd15, %rd14, %rd13;
	ld.global.f64 	%fd24, [%rd15];
	fma.rn.f64 	%fd25, %fd23, %fd24, %fd22;
	ld.global.f64 	%fd26, [%rd52+-8];
	add.s64 	%rd16, %rd15, %rd13;
	ld.global.f64 	%fd27, [%rd16];
	fma.rn.f64 	%fd28, %fd26, %fd27, %fd25;
	ld.global.f64 	%fd29, [%rd52];
	add.s64 	%rd17, %rd16, %rd13;
	ld.global.f64 	%fd30, [%rd17];
	fma.rn.f64 	%fd31, %fd29, %fd30, %fd28;
	ld.global.f64 	%fd32, [%rd52+8];
	add.s64 	%rd18, %rd17, %rd13;
	ld.global.f64 	%fd33, [%rd18];
	fma.rn.f64 	%fd34, %fd32, %fd33, %fd31;
	ld.global.f64 	%fd35, [%rd52+16];
	add.s64 	%rd19, %rd18, %rd13;
	ld.global.f64 	%fd36, [%rd19];
	fma.rn.f64 	%fd37, %fd35, %fd36, %fd34;
	ld.global.f64 	%fd38, [%rd52+24];
	add.s64 	%rd20, %rd19, %rd13;
	ld.global.f64 	%fd39, [%rd20];
	fma.rn.f64 	%fd67, %fd38, %fd39, %fd37;
	add.s32 	%r37, %r37, 8;
	add.s32 	%r36, %r36, %r7;
	add.s64 	%rd52, %rd52, 64;
	setp.ne.s32 	%p6, %r37, 0;
	@%p6 bra 	$L__BB1_4;
$L__BB1_5:
	setp.eq.s32 	%p7, %r4, 0;
	@%p7 bra 	$L__BB1_13;
	and.b32  	%r13, %r19, 3;
	setp.lt.u32 	%p8, %r4, 4;
	@%p8 bra 	$L__BB1_8;
	add.s32 	%r28, %r39, %r3;
	mul.wide.u32 	%rd21, %r28, 8;
	add.s64 	%rd22, %rd2, %rd21;
	ld.global.f64 	%fd41, [%rd22];
	mad.lo.s32 	%r29, %r39, %r18, %r2;
	mul.wide.s32 	%rd23, %r29, 8;
	add.s64 	%rd24, %rd1, %rd23;
	ld.global.f64 	%fd42, [%rd24];
	fma.rn.f64 	%fd43, %fd41, %fd42, %fd67;
	cvt.u64.u32 	%rd25, %r3;
	cvt.u64.u32 	%rd26, %r39;
	add.s64 	%rd27, %rd26, %rd25;
	shl.b64 	%rd28, %rd27, 3;
	add.s64 	%rd29, %rd2, %rd28;
	ld.global.f64 	%fd44, [%rd29+8];
	mul.wide.s32 	%rd30, %r18, 8;
	add.s64 	%rd31, %rd24, %rd30;
	ld.global.f64 	%fd45, [%rd31];
	fma.rn.f64 	%fd46, %fd44, %fd45, %fd43;
	ld.global.f64 	%fd47, [%rd29+16];
	add.s64 	%rd32, %rd31, %rd30;
	ld.global.f64 	%fd48, [%rd32];
	fma.rn.f64 	%fd49, %fd47, %fd48, %fd46;
	ld.global.f64 	%fd50, [%rd29+24];
	add.s64 	%rd33, %rd32, %rd30;
	ld.global.f64 	%fd51, [%rd33];
	fma.rn.f64 	%fd67, %fd50, %fd51, %fd49;
	add.s32 	%r39, %r39, 4;
$L__BB1_8:
	setp.eq.s32 	%p9, %r13, 0;
	@%p9 bra 	$L__BB1_13;
	setp.eq.s32 	%p10, %r13, 1;
	@%p10 bra 	$L__BB1_11;
	add.s32 	%r30, %r39, %r3;
	mul.wide.u32 	%rd34, %r30, 8;
	add.s64 	%rd35, %rd2, %rd34;
	ld.global.f64 	%fd53, [%rd35];
	mad.lo.s32 	%r31, %r39, %r18, %r2;
	mul.wide.s32 	%rd36, %r31, 8;
	add.s64 	%rd37, %rd1, %rd36;
	ld.global.f64 	%fd54, [%rd37];
	fma.rn.f64 	%fd55, %fd53, %fd54, %fd67;
	cvt.u64.u32 	%rd38, %r3;
	cvt.u64.u32 	%rd39, %r39;
	add.s64 	%rd40, %rd39, %rd38;
	shl.b64 	%rd41, %rd40, 3;
	add.s64 	%rd42, %rd2, %rd41;
	ld.global.f64 	%fd56, [%rd42+8];
	mul.wide.s32 	%rd43, %r18, 8;
	add.s64 	%rd44, %rd37, %rd43;
	ld.global.f64 	%fd57, [%rd44];
	fma.rn.f64 	%fd67, %fd56, %fd57, %fd55;
	add.s32 	%r39, %r39, 2;
$L__BB1_11:
	and.b32  	%r32, %r19, 1;
	setp.eq.b32 	%p11, %r32, 1;
	not.pred 	%p12, %p11;
	@%p12 bra 	$L__BB1_13;
	add.s32 	%r33, %r39, %r3;
	mul.wide.u32 	%rd45, %r33, 8;
	add.s64 	%rd46, %rd2, %rd45;
	ld.global.f64 	%fd58, [%rd46];
	mad.lo.s32 	%r34, %r39, %r18, %r2;
	mul.wide.s32 	%rd47, %r34, 8;
	add.s64 	%rd48, %rd1, %rd47;
	ld.global.f64 	%fd59, [%rd48];
	fma.rn.f64 	%fd67, %fd58, %fd59, %fd67;
$L__BB1_13:
	mad.lo.s32 	%r35, %r18, %r1, %r2;
	cvta.to.global.u64 	%rd49, %rd6;
	mul.wide.s32 	%rd50, %r35, 8;
	add.s64 	%rd51, %rd49, %rd50;
	st.global.f64 	[%rd51], %fd67;
$L__BB1_14:
	ret;

}
	// .globl	_Z19matmult_kernel_gpu3PdS_S_iii
.visible .entry _Z19matmult_kernel_gpu3PdS_S_iii(
	.param .u64 .ptr .align 1 _Z19matmult_kernel_gpu3PdS_S_iii_param_0,
	.param .u64 .ptr .align 1 _Z19matmult_kernel_gpu3PdS_S_iii_param_1,
	.param .u64 .ptr .align 1 _Z19matmult_kernel_gpu3PdS_S_iii_param_2,
	.param .u32 _Z19matmult_kernel_gpu3PdS_S_iii_param_3,
	.param .u32 _Z19matmult_kernel_gpu3PdS_S_iii_param_4,
	.param .u32 _Z19matmult_kernel_gpu3PdS_S_iii_param_5
)
{
	.reg .pred 	%p<32>;
	.reg .b32 	%r<93>;
	.reg .b64 	%rd<124>;
	.reg .b64 	%fd<177>;

	ld.param.u64 	%rd14, [_Z19matmult_kernel_gpu3PdS_S_iii_param_0];
	ld.param.u64 	%rd15, [_Z19matmult_kernel_gpu3PdS_S_iii_param_1];
	ld.param.u32 	%r38, [_Z19matmult_kernel_gpu3PdS_S_iii_param_3];
	ld.param.u32 	%r39, [_Z19matmult_kernel_gpu3PdS_S_iii_param_4];
	ld.param.u32 	%r40, [_Z19matmult_kernel_gpu3PdS_S_iii_param_5];
	cvta.to.global.u64 	%rd1, %rd15;
	cvta.to.global.u64 	%rd2, %rd14;
	mov.u32 	%r41, %ctaid.y;
	mov.u32 	%r42, %ntid.y;
	mov.u32 	%r43, %tid.y;
	mad.lo.s32 	%r44, %r41, %r42, %r43;
	shl.b32 	%r1, %r44, 1;
	mov.u32 	%r45, %ctaid.x;
	mov.u32 	%r46, %ntid.x;
	mov.u32 	%r47, %tid.x;
	mad.lo.s32 	%r2, %r45, %r46, %r47;
	add.s32 	%r48, %r38, -2;
	setp.lt.s32 	%p2, %r1, %r48;
	setp.lt.s32 	%p3, %r2, %r39;
	and.pred  	%p4, %p2, %p3;
	@%p4 bra 	$L__BB2_1;
	bra.uni 	$L__BB2_14;
$L__BB2_1:
	setp.gt.s32 	%p23, %r40, 0;
	mov.f64 	%fd155, 0d0000000000000000;
	mov.f64 	%fd156, %fd155;
	@%p23 bra 	$L__BB2_2;
	bra.uni 	$L__BB2_13;
$L__BB2_2:
	mul.lo.s32 	%r3, %r1, %r40;
	add.s32 	%r64, %r40, -1;
	and.b32  	%r4, %r40, 7;
	setp.lt.u32 	%p24, %r64, 7;
	mov.b32 	%r85, 0;
	mov.f64 	%fd155, 0d0000000000000000;
	mov.f64 	%fd156, %fd155;
	@%p24 bra 	$L__BB2_5;
	and.b32  	%r65, %r40, 2147483640;
	neg.s32 	%r83, %r65;
	mad.lo.s32 	%r82, %r40, %r1, %r40;
	mov.f64 	%fd155, 0d0000000000000000;
	mul.wide.s32 	%rd65, %r39, 8;
	mov.u32 	%r80, %r2;
	mov.u32 	%r81, %r3;
$L__BB2_4:
	.pragma "nounroll";
	and.b32  	%r85, %r40, 2147483640;
	mul.wide.s32 	%rd59, %r80, 8;
	add.s64 	%rd60, %rd1, %rd59;
	ld.global.f64 	%fd80, [%rd60];
	mul.wide.u32 	%rd61, %r81, 8;
	add.s64 	%rd62, %rd2, %rd61;
	ld.global.f64 	%fd81, [%rd62];
	fma.rn.f64 	%fd82, %fd81, %fd80, %fd156;
	mul.wide.u32 	%rd63, %r82, 8;
	add.s64 	%rd64, %rd2, %rd63;
	ld.global.f64 	%fd83, [%rd64];
	fma.rn.f64 	%fd84, %fd83, %fd80, %fd155;
	add.s64 	%rd66, %rd60, %rd65;
	ld.global.f64 	%fd85, [%rd66];
	ld.global.f64 	%fd86, [%rd62+8];
	fma.rn.f64 	%fd87, %fd86, %fd85, %fd82;
	ld.global.f64 	%fd88, [%rd64+8];
	fma.rn.f64 	%fd89, %fd88, %fd85, %fd84;
	add.s64 	%rd67, %rd66, %rd65;
	ld.global.f64 	%fd90, [%rd67];
	ld.global.f64 	%fd91, [%rd62+16];
	fma.rn.f64 	%fd92, %fd91, %fd90, %fd87;
	ld.global.f64 	%fd93, [%rd64+16];
	fma.rn.f64 	%fd94, %fd93, %fd90, %fd89;
	add.s64 	%rd68, %rd67, %rd65;
	ld.global.f64 	%fd95, [%rd68];
	ld.global.f64 	%fd96, [%rd62+24];
	fma.rn.f64 	%fd97, %fd96, %fd95, %fd92;
	ld.global.f64 	%fd98, [%rd64+24];
	fma.rn.f64 	%fd99, %fd98, %fd95, %fd94;
	add.s64 	%rd69, %rd68, %rd65;
	ld.global.f64 	%fd100, [%rd69];
	ld.global.f64 	%fd101, [%rd62+32];
	fma.rn.f64 	%fd102, %fd101, %fd100, %fd97;
	ld.global.f64 	%fd103, [%rd64+32];
	fma.rn.f64 	%fd104, %fd103, %fd100, %fd99;
	add.s64 	%rd70, %rd69, %rd65;
	ld.global.f64 	%fd105, [%rd70];
	ld.global.f64 	%fd106, [%rd62+40];
	fma.rn.f64 	%fd107, %fd106, %fd105, %fd102;
	ld.global.f64 	%fd108, [%rd64+40];
	fma.rn.f64 	%fd109, %fd108, %fd105, %fd104;
	add.s64 	%rd71, %rd70, %rd65;
	ld.global.f64 	%fd110, [%rd71];
	ld.global.f64 	%fd111, [%rd62+48];
	fma.rn.f64 	%fd112, %fd111, %fd110, %fd107;
	ld.global.f64 	%fd113, [%rd64+48];
	fma.rn.f64 	%fd114, %fd113, %fd110, %fd109;
	add.s64 	%rd72, %rd71, %rd65;
	ld.global.f64 	%fd115, [%rd72];
	ld.global.f64 	%fd116, [%rd62+56];
	fma.rn.f64 	%fd156, %fd116, %fd115, %fd112;
	ld.global.f64 	%fd117, [%rd64+56];
	fma.rn.f64 	%fd155, %fd117, %fd115, %fd114;
	add.s32 	%r83, %r83, 8;
	add.s32 	%r82, %r82, 8;
	add.s32 	%r81, %r81, 8;
	shl.b32 	%r66, %r39, 3;
	add.s32 	%r80, %r80, %r66;
	setp.ne.s32 	%p25, %r83, 0;
	@%p25 bra 	$L__BB2_4;
$L__BB2_5:
	setp.eq.s32 	%p26, %r4, 0;
	@%p26 bra 	$L__BB2_13;
	and.b32  	%r17, %r40, 3;
	setp.lt.u32 	%p27, %r4, 4;
	@%p27 bra 	$L__BB2_8;
	mad.lo.s32 	%r67, %r85, %r39, %r2;
	mul.wide.s32 	%rd73, %r67, 8;
	add.s64 	%rd74, %rd1, %rd73;
	ld.global.f64 	%fd118, [%rd74];
	add.s32 	%r68, %r3, %r85;
	mul.wide.u32 	%rd75, %r68, 8;
	add.s64 	%rd76, %rd2, %rd75;
	ld.global.f64 	%fd119, [%rd76];
	fma.rn.f64 	%fd120, %fd119, %fd118, %fd156;
	add.s32 	%r69, %r3, %r40;
	add.s32 	%r70, %r68, %r40;
	mul.wide.u32 	%rd77, %r70, 8;
	add.s64 	%rd78, %rd2, %rd77;
	ld.global.f64 	%fd121, [%rd78];
	fma.rn.f64 	%fd122, %fd121, %fd118, %fd155;
	mul.wide.s32 	%rd79, %r39, 8;
	add.s64 	%rd80, %rd74, %rd79;
	ld.global.f64 	%fd123, [%rd80];
	cvt.u64.u32 	%rd81, %r3;
	cvt.u64.u32 	%rd82, %r85;
	add.s64 	%rd83, %rd81, %rd82;
	shl.b64 	%rd84, %rd83, 3;
	add.s64 	%rd85, %rd2, %rd84;
	ld.global.f64 	%fd124, [%rd85+8];
	fma.rn.f64 	%fd125, %fd124, %fd123, %fd120;
	cvt.u64.u32 	%rd86, %r69;
	add.s64 	%rd87, %rd86, %rd82;
	shl.b64 	%rd88, %rd87, 3;
	add.s64 	%rd89, %rd2, %rd88;
	ld.global.f64 	%fd126, [%rd89+8];
	fma.rn.f64 	%fd127, %fd126, %fd123, %fd122;
	add.s64 	%rd90, %rd80, %rd79;
	ld.global.f64 	%fd128, [%rd90];
	ld.global.f64 	%fd129, [%rd85+16];
	fma.rn.f64 	%fd130, %fd129, %fd128, %fd125;
	ld.global.f64 	%fd131, [%rd89+16];
	fma.rn.f64 	%fd132, %fd131, %fd128, %fd127;
	add.s64 	%rd91, %rd90, %rd79;
	ld.global.f64 	%fd133, [%rd91];
	ld.global.f64 	%fd134, [%rd85+24];
	fma.rn.f64 	%fd156, %fd134, %fd133, %fd130;
	ld.global.f64 	%fd135, [%rd89+24];
	fma.rn.f64 	%fd155, %fd135, %fd133, %fd132;
	add.s32 	%r85, %r85, 4;
$L__BB2_8:
	setp.eq.s32 	%p28, %r17, 0;
	@%p28 bra 	$L__BB2_13;
	setp.eq.s32 	%p29, %r17, 1;
	@%p29 bra 	$L__BB2_11;
	mad.lo.s32 	%r71, %r85, %r39, %r2;
	mul.wide.s32 	%rd92, %r71, 8;
	add.s64 	%rd93, %rd1, %rd92;
	ld.global.f64 	%fd136, [%rd93];
	add.s32 	%r72, %r3, %r85;
	mul.wide.u32 	%rd94, %r72, 8;
	add.s64 	%rd95, %rd2, %rd94;
	ld.global.f64 	%fd137, [%rd95];
	fma.rn.f64 	%fd138, %fd137, %fd136, %fd156;
	add.s32 	%r73, %r3, %r40;
	add.s32 	%r74, %r72, %r40;
	mul.wide.u32 	%rd96, %r74, 8;
	add.s64 	%rd97, %rd2, %rd96;
	ld.global.f64 	%fd139, [%rd97];
	fma.rn.f64 	%fd140, %fd139, %fd136, %fd155;
	mul.wide.s32 	%rd98, %r39, 8;
	add.s64 	%rd99, %rd93, %rd98;
	ld.global.f64 	%fd141, [%rd99];
	cvt.u64.u32 	%rd100, %r3;
	cvt.u64.u32 	%rd101, %r85;
	add.s64 	%rd102, %rd100, %rd101;
	shl.b64 	%rd103, %rd102, 3;
	add.s64 	%rd104, %rd2, %rd103;
	ld.global.f64 	%fd142, [%rd104+8];
	fma.rn.f64 	%fd156, %fd142, %fd141, %fd138;
	cvt.u64.u32 	%rd105, %r73;
	add.s64 	%rd106, %rd105, %rd101;
	shl.b64 	%rd107, %rd106, 3;
	add.s64 	%rd108, %rd2, %rd107;
	ld.global.f64 	%fd143, [%rd108+8];
	fma.rn.f64 	%fd155, %fd143, %fd141, %fd140;
	add.s32 	%r85, %r85, 2;
$L__BB2_11:
	and.b32  	%r75, %r40, 1;
	setp.eq.b32 	%p30, %r75, 1;
	not.pred 	%p31, %p30;
	@%p31 bra 	$L__BB2_13;
	mad.lo.s32 	%r76, %r85, %r39, %r2;
	mul.wide.s32 	%rd109, %r76, 8;
	add.s64 	%rd110, %rd1, %rd109;
	ld.global.f64 	%fd144, [%rd110];
	add.s32 	%r77, %r3, %r85;
	mul.wide.u32 	%rd111, %r77, 8;
	add.s64 	%rd112, %rd2, %rd111;
	ld.global.f64 	%fd145, [%rd112];
	fma.rn.f64 	%fd156, %fd145, %fd144, %fd156;
	add.s32 	%r78, %r77, %r40;
	mul.wide.u32 	%rd113, %r78, 8;
	add.s64 	%rd114, %rd2, %rd113;
	ld.global.f64 	%fd146, [%rd114];
	fma.rn.f64 	%fd155, %fd146, %fd144, %fd155;
$L__BB2_13:
	ld.param.u64 	%rd121, [_Z19matmult_kernel_gpu3PdS_S_iii_param_2];
	mad.lo.s32 	%r79, %r1, %r39, %r2;
	cvta.to.global.u64 	%rd115, %rd121;
	mul.wide.s32 	%rd116, %r79, 8;
	add.s64 	%rd117, %rd115, %rd116;
	st.global.f64 	[%rd117], %fd156;
	mul.wide.s32 	%rd118, %r39, 8;
	add.s64 	%rd119, %rd117, %rd118;
	st.global.f64 	[%rd119], %fd155;
	bra.uni 	$L__BB2_38;
$L__BB2_14:
	setp.gt.s32 	%p5, %r40, 0;
	mov.f64 	%fd157, 0d0000000000000000;
	mov.f64 	%fd158, %fd157;
	@%p5 bra 	$L__BB2_15;
	bra.uni 	$L__BB2_36;
$L__BB2_15:
	setp.lt.s32 	%p6, %r2, %r39;
	setp.lt.s32 	%p7, %r1, %r38;
	and.pred  	%p1, %p7, %p6;
	add.s32 	%r50, %r40, -1;
	and.b32  	%r22, %r40, 3;
	setp.lt.u32 	%p8, %r50, 3;
	mov.b32 	%r92, 0;
	mov.f64 	%fd157, 0d0000000000000000;
	mov.f64 	%fd158, %fd157;
	@%p8 bra 	$L__BB2_26;
	mul.lo.s32 	%r88, %r1, %r40;
	add.s32 	%r87, %r88, %r40;
	and.b32  	%r51, %r40, 2147483644;
	neg.s32 	%r90, %r51;
	mul.wide.u32 	%rd16, %r87, 8;
	add.s64 	%rd17, %rd16, %rd2;
	add.s64 	%rd123, %rd17, 24;
	mul.wide.u32 	%rd18, %r88, 8;
	add.s64 	%rd19, %rd18, %rd2;
	add.s64 	%rd122, %rd19, 24;
	mov.f64 	%fd157, 0d0000000000000000;
	mul.wide.s32 	%rd8, %r39, 8;
	not.pred 	%p9, %p1;
	mov.u32 	%r89, %r2;
$L__BB2_17:
	.pragma "nounroll";
	@%p1 bra 	$L__BB2_18;
	bra.uni 	$L__BB2_19;
$L__BB2_18:
	mul.wide.u32 	%rd20, %r88, 8;
	add.s64 	%rd21, %rd2, %rd20;
	ld.global.f64 	%fd56, [%rd21];
	mul.wide.s32 	%rd22, %r89, 8;
	add.s64 	%rd23, %rd1, %rd22;
	ld.global.f64 	%fd57, [%rd23];
	fma.rn.f64 	%fd158, %fd56, %fd57, %fd158;
	mul.wide.u32 	%rd24, %r87, 8;
	add.s64 	%rd25, %rd2, %rd24;
	ld.global.f64 	%fd58, [%rd25];
	fma.rn.f64 	%fd157, %fd58, %fd57, %fd157;
$L__BB2_19:
	@%p9 bra 	$L__BB2_21;
	ld.global.f64 	%fd59, [%rd122+-16];
	mul.wide.s32 	%rd26, %r89, 8;
	add.s64 	%rd27, %rd1, %rd26;
	add.s64 	%rd28, %rd27, %rd8;
	ld.global.f64 	%fd60, [%rd28];
	fma.rn.f64 	%fd158, %fd59, %fd60, %fd158;
	ld.global.f64 	%fd61, [%rd123+-16];
	fma.rn.f64 	%fd157, %fd61, %fd60, %fd157;
$L__BB2_21:
	mul.wide.s32 	%rd29, %r89, 8;
	add.s64 	%rd30, %rd1, %rd29;
	add.s64 	%rd31, %rd30, %rd8;
	add.s64 	%rd9, %rd31, %rd8;
	@%p9 bra 	$L__BB2_23;
	ld.global.f64 	%fd62, [%rd122+-8];
	ld.global.f64 	%fd63, [%rd9];
	fma.rn.f64 	%fd158, %fd62, %fd63, %fd158;
	ld.global.f64 	%fd64, [%rd123+-8];
	fma.rn.f64 	%fd157, %fd64, %fd63, %fd157;
$L__BB2_23:
	add.s64 	%rd10, %rd9, %rd8;
	@%p9 bra 	$L__BB2_25;
	ld.global.f64 	%fd65, [%rd122];
	ld.global.f64 	%fd66, [%rd10];
	fma.rn.f64 	%fd158, %fd65, %fd66, %fd158;
	ld.global.f64 	%fd67, [%rd123];
	fma.rn.f64 	%fd157, %fd67, %fd66, %fd157;
$L__BB2_25:
	and.b32  	%r92, %r40, 2147483644;
	add.s32 	%r90, %r90, 4;
	shl.b32 	%r52, %r39, 2;
	add.s32 	%r89, %r89, %r52;
	add.s64 	%rd123, %rd123, 32;
	add.s32 	%r88, %r88, 4;
	add.s32 	%r87, %r87, 4;
	add.s64 	%rd122, %rd122, 32;
	setp.eq.s32 	%p12, %r90, 0;
	@%p12 bra 	$L__BB2_26;
	bra.uni 	$L__BB2_17;
$L__BB2_26:
	setp.eq.s32 	%p13, %r22, 0;
	@%p13 bra 	$L__BB2_36;
	setp.eq.s32 	%p14, %r22, 1;
	@%p14 bra 	$L__BB2_33;
	mad.lo.s32 	%r53, %r92, %r39, %r2;
	mul.wide.s32 	%rd32, %r53, 8;
	add.s64 	%rd7, %rd1, %rd32;
	not.pred 	%p15, %p1;
	@%p15 bra 	$L__BB2_30;
	mad.lo.s32 	%r54, %r1, %r40, %r92;
	mul.wide.u32 	%rd33, %r54, 8;
	add.s64 	%rd34, %rd2, %rd33;
	ld.global.f64 	%fd68, [%rd34];
	ld.global.f64 	%fd69, [%rd7];
	fma.rn.f64 	%fd158, %fd68, %fd69, %fd158;
	add.s32 	%r55, %r54, %r40;
	mul.wide.u32 	%rd35, %r55, 8;
	add.s64 	%rd36, %rd2, %rd35;
	ld.global.f64 	%fd70, [%rd36];
	fma.rn.f64 	%fd157, %fd70, %fd69, %fd157;
$L__BB2_30:
	@%p15 bra 	$L__BB2_32;
	mul.lo.s32 	%r56, %r1, %r40;
	cvt.u64.u32 	%rd37, %r56;
	cvt.u64.u32 	%rd38, %r92;
	add.s64 	%rd39, %rd37, %rd38;
	shl.b64 	%rd40, %rd39, 3;
	add.s64 	%rd41, %rd2, %rd40;
	ld.global.f64 	%fd71, [%rd41+8];
	mul.wide.s32 	%rd42, %r39, 8;
	add.s64 	%rd43, %rd7, %rd42;
	ld.global.f64 	%fd72, [%rd43];
	fma.rn.f64 	%fd158, %fd71, %fd72, %fd158;
	add.s32 	%r57, %r56, %r40;
	cvt.u64.u32 	%rd44, %r57;
	add.s64 	%rd45, %rd44, %rd38;
	shl.b64 	%rd46, %rd45, 3;
	add.s64 	%rd47, %rd2, %rd46;
	ld.global.f64 	%fd73, [%rd47+8];
	fma.rn.f64 	%fd157, %fd73, %fd72, %fd157;
$L__BB2_32:
	add.s32 	%r92, %r92, 2;
$L__BB2_33:
	and.b32  	%r58, %r40, 1;
	setp.eq.b32 	%p17, %r58, 1;
	not.pred 	%p18, %p17;
	@%p18 bra 	$L__BB2_36;
	not.pred 	%p19, %p1;
	@%p19 bra 	$L__BB2_36;
	mad.lo.s32 	%r59, %r1, %r40, %r92;
	mul.wide.u32 	%rd48, %r59, 8;
	add.s64 	%rd49, %rd2, %rd48;
	ld.global.f64 	%fd74, [%rd49];
	mad.lo.s32 	%r60, %r92, %r39, %r2;
	mul.wide.s32 	%rd50, %r60, 8;
	add.s64 	%rd51, %rd1, %rd50;
	ld.global.f64 	%fd75, [%rd51];
	fma.rn.f64 	%fd158, %fd74, %fd75, %fd158;
	add.s32 	%r61, %r59, %r40;
	mul.wide.u32 	%rd52, %r61, 8;
	add.s64 	%rd53, %rd2, %rd52;
	ld.global.f64 	%fd76, [%rd53];
	fma.rn.f64 	%fd157, %fd76, %fd75, %fd157;
$L__BB2_36:
	setp.lt.s32 	%p20, %r2, %r39;
	setp.lt.s32 	%p21, %r1, %r38;
	and.pred  	%p22, %p21, %p20;
	@%p22 bra 	$L__BB2_37;
	bra.uni 	$L__BB2_38;
$L__BB2_37:
	ld.param.u64 	%rd120, [_Z19matmult_kernel_gpu3PdS_S_iii_param_2];
	mad.lo.s32 	%r62, %r1, %r39, %r2;
	cvta.to.global.u64 	%rd54, %rd120;
	mul.wide.s32 	%rd55, %r62, 8;
	add.s64 	%rd56, %rd54, %rd55;
	st.global.f64 	[%rd56], %fd158;
	mul.wide.s32 	%rd57, %r39, 8;
	add.s64 	%rd58, %rd56, %rd57;
	st.global.f64 	[%rd58], %fd157;
$L__BB2_38:
	ret;

}


// ===== COMPILED SASS (sm_100) =====

	.target	sm_100

	.elftype	@"ET_EXEC"


//--------------------- .note.nv.tkinfo           --------------------------
	.section	.note.nv.tkinfo,"",@"SHT_NOTE"
	.sectionflags	@"SHF_NOTE_NV_TKINFO"
	.tkinfo
        /*0018*/ 	.word	0x00000002
        /*0030*/ 	.string	""
        /*0030*/ 	.string	"ptxas"
        /*0030*/ 	.string	"Cuda compilation tools, release 13.0, V13.0.88"
        /*0030*/ 	.string	"Build cuda_13.0.r13.0/compiler.36424714_0"
        /*0030*/ 	.string	"-arch sm_100 -m 64 "



//--------------------- .note.nv.cuinfo           --------------------------
	.section	.note.nv.cuinfo,"",@"SHT_NOTE"
	.sectionflags	@"SHF_NOTE_NV_CUINFO"
        /*0018*/ 	.short	0x0002
        /*001a*/ 	.short	0x0064
        /*001c*/ 	.short	0x0082
	.zero		2


//--------------------- .nv.info                  --------------------------
	.section	.nv.info,"",@"SHT_CUDA_INFO"
	.align	4


	//----- nvinfo : EIATTR_REGCOUNT
	.align		4
        /*0000*/ 	.byte	0x04, 0x2f
        /*0002*/ 	.short	(.L_1 - .L_0)
	.align		4
.L_0:
        /*0004*/ 	.word	index@(_Z19matmult_kernel_gpu1PdS_S_iii)
        /*0008*/ 	.word	0x00000016


	//----- nvinfo : EIATTR_FRAME_SIZE
	.align		4
.L_1:
        /*000c*/ 	.byte	0x04, 0x11
        /*000e*/ 	.short	(.L_3 - .L_2)
	.align		4
.L_2:
        /*0010*/ 	.word	index@(_Z19matmult_kernel_gpu1PdS_S_iii)
        /*0014*/ 	.word	0x00000000


	//----- nvinfo : EIATTR_REGCOUNT
	.align		4
.L_3:
        /*0018*/ 	.byte	0x04, 0x2f
        /*001a*/ 	.short	(.L_5 - .L_4)
	.align		4
.L_4:
        /*001c*/ 	.word	index@(_Z19matmult_kernel_gpu2PdS_S_iii)
        /*0020*/ 	.word	0x00000020


	//----- nvinfo : EIATTR_FRAME_SIZE
	.align		4
.L_5:
        /*0024*/ 	.byte	0x04, 0x11
        /*0026*/ 	.short	(.L_7 - .L_6)
	.align		4
.L_6:
        /*0028*/ 	.word	index@(_Z19matmult_kernel_gpu2PdS_S_iii)
        /*002c*/ 	.word	0x00000000


	//----- nvinfo : EIATTR_REGCOUNT
	.align		4
.L_7:
        /*0030*/ 	.byte	0x04, 0x2f
        /*0032*/ 	.short	(.L_9 - .L_8)
	.align		4
.L_8:
        /*0034*/ 	.word	index@(_Z19matmult_kernel_gpu3PdS_S_iii)
        /*0038*/ 	.word	0x00000020


	//----- nvinfo : EIATTR_FRAME_SIZE
	.align		4
.L_9:
        /*003c*/ 	.byte	0x04, 0x11
        /*003e*/ 	.short	(.L_11 - .L_10)
	.align		4
.L_10:
        /*0040*/ 	.word	index@(_Z19matmult_kernel_gpu3PdS_S_iii)
        /*0044*/ 	.word	0x00000000


	//----- nvinfo : EIATTR_MIN_STACK_SIZE
	.align		4
.L_11:
        /*0048*/ 	.byte	0x04, 0x12
        /*004a*/ 	.short	(.L_13 - .L_12)
	.align		4
.L_12:
        /*004c*/ 	.word	index@(_Z19matmult_kernel_gpu3PdS_S_iii)
        /*0050*/ 	.word	0x00000000


	//----- nvinfo : EIATTR_MIN_STACK_SIZE
	.align		4
.L_13:
        /*0054*/ 	.byte	0x04, 0x12
        /*0056*/ 	.short	(.L_15 - .L_14)
	.align		4
.L_14:
        /*0058*/ 	.word	index@(_Z19matmult_kernel_gpu2PdS_S_iii)
        /*005c*/ 	.word	0x00000000


	//----- nvinfo : EIATTR_MIN_STACK_SIZE
	.align		4
.L_15:
        /*0060*/ 	.byte	0x04, 0x12
        /*0062*/ 	.short	(.L_17 - .L_16)
	.align		4
.L_16:
        /*0064*/ 	.word	index@(_Z19matmult_kernel_gpu1PdS_S_iii)
        /*0068*/ 	.word	0x00000000
.L_17:


//--------------------- .nv.compat                --------------------------
	.section	.nv.compat,"",@"SHT_CUDA_COMPAT_INFO"
	.align	4
        /*0000*/ 	.byte	0x02, 0x09, 0x00, 0x00, 0x02, 0x02, 0x01, 0x00, 0x02, 0x05, 0x05, 0x00, 0x03, 0x07, 0x01, 0x01
        /*0010*/ 	.byte	0x02, 0x03, 0x00, 0x00, 0x02, 0x06, 0x01, 0x00, 0x04, 0x0b, 0x08, 0x00, 0x01, 0x00, 0x00, 0x00
        /*0020*/ 	.byte	0x00, 0x00, 0x00, 0x00


//--------------------- .nv.info._Z19matmult_kernel_gpu3PdS_S_iii --------------------------
	.section	.nv.info._Z19matmult_kernel_gpu3PdS_S_iii,"",@"SHT_CUDA_INFO"
	.sectionflags	@""
	.align	4


	//----- nvinfo : EIATTR_CUDA_API_VERSION
	.align		4
        /*0000*/ 	.byte	0x04, 0x37
        /*0002*/ 	.short	(.L_19 - .L_18)
.L_18:
        /*0004*/ 	.word	0x00000082


	//----- nvinfo : EIATTR_KPARAM_INFO
	.align		4
.L_19:
        /*0008*/ 	.byte	0x04, 0x17
        /*000a*/ 	.short	(.L_21 - .L_20)
.L_20:
        /*000c*/ 	.word	0x00000000
        /*0010*/ 	.short	0x0005
        /*0012*/ 	.short	0x0020
        /*0014*/ 	.byte	0x00, 0xf0, 0x11, 0x00


	//----- nvinfo : EIATTR_KPARAM_INFO
	.align		4
.L_21:
        /*0018*/ 	.byte	0x04, 0x17
        /*001a*/ 	.short	(.L_23 - .L_22)
.L_22:
        /*001c*/ 	.word	0x00000000
        /*0020*/ 	.short	0x0004
        /*0022*/ 	.short	0x001c
        /*0024*/ 	.byte	0x00, 0xf0, 0x11, 0x00


	//----- nvinfo : EIATTR_KPARAM_INFO
	.align		4
.L_23:
        /*0028*/ 	.byte	0x04, 0x17
        /*002a*/ 	.short	(.L_25 - .L_24)
.L_24:
        /*002c*/ 	.word	0x00000000
        /*0030*/ 	.short	0x0003
        /*0032*/ 	.short	0x0018
        /*0034*/ 	.byte	0x00, 0xf0, 0x11, 0x00


	//----- nvinfo : EIATTR_KPARAM_INFO
	.align		4
.L_25:
        /*0038*/ 	.byte	0x04, 0x17
        /*003a*/ 	.short	(.L_27 - .L_26)
.L_26:
        /*003c*/ 	.word	0x00000000
        /*0040*/ 	.short	0x0002
        /*0042*/ 	.short	0x0010
        /*0044*/ 	.byte	0x00, 0xf5, 0x21, 0x00


	//----- nvinfo : EIATTR_KPARAM_INFO
	.align		4
.L_27:
        /*0048*/ 	.byte	0x04, 0x17
        /*004a*/ 	.short	(.L_29 - .L_28)
.L_28:
        /*004c*/ 	.word	0x00000000
        /*0050*/ 	.short	0x0001
        /*0052*/ 	.short	0x0008
        /*0054*/ 	.byte	0x00, 0xf5, 0x21, 0x00


	//----- nvinfo : EIATTR_KPARAM_INFO
	.align		4
.L_29:
        /*0058*/ 	.byte	0x04, 0x17
        /*005a*/ 	.short	(.L_31 - .L_30)
.L_30:
        /*005c*/ 	.word	0x00000000
        /*0060*/ 	.short	0x0000
        /*0062*/ 	.short	0x0000
        /*0064*/ 	.byte	0x00, 0xf5, 0x21, 0x00


	//----- nvinfo : EIATTR_SPARSE_MMA_MASK
	.align		4
.L_31:
        /*0068*/ 	.byte	0x03, 0x50
        /*006a*/ 	.short	0x0000


	//----- nvinfo : EIATTR_MAXREG_COUNT
	.align		4
        /*006c*/ 	.byte	0x03, 0x1b
        /*006e*/ 	.short	0x00ff


	//----- nvinfo : EIATTR_MERCURY_ISA_VERSION
	.align		4
        /*0070*/ 	.byte	0x03, 0x5f
        /*0072*/ 	.short	0x0101


	//----- nvinfo : EIATTR_VRC_CTA_INIT_COUNT
	.align		4
        /*0074*/ 	.byte	0x02, 0x4a
	.zero		1
	.zero		1


	//----- nvinfo : EIATTR_EXIT_INSTR_OFFSETS
	.align		4
        /*0078*/ 	.byte	0x04, 0x1c
        /*007a*/ 	.short	(.L_33 - .L_32)


	//   ....[0]....
.L_32:
        /*007c*/ 	.word	0x00000930


	//   ....[1]....
        /*0080*/ 	.word	0x000009a0


	//   ....[2]....
        /*0084*/ 	.word	0x000014f0


	//----- nvinfo : EIATTR_CRS_STACK_SIZE
	.align		4
.L_33:
        /*0088*/ 	.byte	0x04, 0x1e
        /*008a*/ 	.short	(.L_35 - .L_34)
.L_34:
        /*008c*/ 	.word	0x00000000


	//----- nvinfo : EIATTR_CBANK_PARAM_SIZE
	.align		4
.L_35:
        /*0090*/ 	.byte	0x03, 0x19
        /*0092*/ 	.short	0x0024


	//----- nvinfo : EIATTR_PARAM_CBANK
	.align		4
        /*0094*/ 	.byte	0x04, 0x0a
        /*0096*/ 	.short	(.L_37 - .L_36)
	.align		4
.L_36:
        /*0098*/ 	.word	index@(.nv.constant0._Z19matmult_kernel_gpu3PdS_S_iii)
        /*009c*/ 	.short	0x0380
        /*009e*/ 	.short	0x0024


	//----- nvinfo : EIATTR_SW_WAR
	.align		4
.L_37:
        /*00a0*/ 	.byte	0x04, 0x36
        /*00a2*/ 	.short	(.L_39 - .L_38)
.L_38:
        /*00a4*/ 	.word	0x00000008
.L_39:


//--------------------- .nv.info._Z19matmult_kernel_gpu2PdS_S_iii --------------------------
	.section	.nv.info._Z19matmult_kernel_gpu2PdS_S_iii,"",@"SHT_CUDA_INFO"
	.sectionflags	@""
	.align	4


	//----- nvinfo : EIATTR_CUDA_API_VERSION
	.align		4
        /*0000*/ 	.byte	0x04, 0x37
        /*0002*/ 	.short	(.L_41 - .L_40)
.L_40:
        /*0004*/ 	.word	0x00000082


	//----- nvinfo : EIATTR_KPARAM_INFO
	.align		4
.L_41:
        /*0008*/ 	.byte	0x04, 0x17
        /*000a*/ 	.short	(.L_43 - .L_42)
.L_42:
        /*000c*/ 	.word	0x00000000
        /*0010*/ 	.short	0x0005
        /*0012*/ 	.short	0x0020
        /*0014*/ 	.byte	0x00, 0xf0, 0x11, 0x00


	//----- nvinfo : EIATTR_KPARAM_INFO
	.align		4
.L_43:
        /*0018*/ 	.byte	0x04, 0x17
        /*001a*/ 	.short	(.L_45 - .L_44)
.L_44:
        /*001c*/ 	.word	0x00000000
        /*0020*/ 	.short	0x0004
        /*0022*/ 	.short	0x001c
        /*0024*/ 	.byte	0x00, 0xf0, 0x11, 0x00


	//----- nvinfo : EIATTR_KPARAM_INFO
	.align		4
.L_45:
        /*0028*/ 	.byte	0x04, 0x17
        /*002a*/ 	.short	(.L_47 - .L_46)
.L_46:
        /*002c*/ 	.word	0x00000000
        /*0030*/ 	.short	0x0003
        /*0032*/ 	.short	0x0018
        /*0034*/ 	.byte	0x00, 0xf0, 0x11, 0x00


	//----- nvinfo : EIATTR_KPARAM_INFO
	.align		4
.L_47:
        /*0038*/ 	.byte	0x04, 0x17
        /*003a*/ 	.short	(.L_49 - .L_48)
.L_48:
        /*003c*/ 	.word	0x00000000
        /*0040*/ 	.short	0x0002
        /*0042*/ 	.short	0x0010
        /*0044*/ 	.byte	0x00, 0xf5, 0x21, 0x00


	//----- nvinfo : EIATTR_KPARAM_INFO
	.align		4
.L_49:
        /*0048*/ 	.byte	0x04, 0x17
        /*004a*/ 	.short	(.L_51 - .L_50)
.L_50:
        /*004c*/ 	.word	0x00000000
        /*0050*/ 	.short	0x0001
        /*0052*/ 	.short	0x0008
        /*0054*/ 	.byte	0x00, 0xf5, 0x21, 0x00


	//----- nvinfo : EIATTR_KPARAM_INFO
	.align		4
.L_51:
        /*0058*/ 	.byte	0x04, 0x17
        /*005a*/ 	.short	(.L_53 - .L_52)
.L_52:
        /*005c*/ 	.word	0x00000000
        /*0060*/ 	.short	0x0000
        /*0062*/ 	.short	0x0000
        /*0064*/ 	.byte	0x00, 0xf5, 0x21, 0x00


	//----- nvinfo : EIATTR_SPARSE_MMA_MASK
	.align		4
.L_53:
        /*0068*/ 	.byte	0x03, 0x50
        /*006a*/ 	.short	0x0000


	//----- nvinfo : EIATTR_MAXREG_COUNT
	.align		4
        /*006c*/ 	.byte	0x03, 0x1b
        /*006e*/ 	.short	0x00ff


	//----- nvinfo : EIATTR_MERCURY_ISA_VERSION
	.align		4
        /*0070*/ 	.byte	0x03, 0x5f
        /*0072*/ 	.short	0x0101


	//----- nvinfo : EIATTR_VRC_CTA_INIT_COUNT
	.align		4
        /*0074*/ 	.byte	0x02, 0x4a
	.zero		1
	.zero		1


	//----- nvinfo : EIATTR_EXIT_INSTR_OFFSETS
	.align		4
        /*0078*/ 	.byte	0x04, 0x1c
        /*007a*/ 	.short	(.L_55 - .L_54)


	//   ....[0]....
.L_54:
        /*007c*/ 	.word	0x000000c0


	//   ....[1]....
        /*0080*/ 	.word	0x000008e0


	//----- nvinfo : EIATTR_CBANK_PARAM_SIZE
	.align		4
.L_55:
        /*0084*/ 	.byte	0x03, 0x19
        /*0086*/ 	.short	0x0024


	//----- nvinfo : EIATTR_PARAM_CBANK
	.align		4
        /*0088*/ 	.byte	0x04, 0x0a
        /*008a*/ 	.short	(.L_57 - .L_56)
	.align		4
.L_56:
        /*008c*/ 	.word	index@(.nv.constant0._Z19matmult_kernel_gpu2PdS_S_iii)
        /*0090*/ 	.short	0x0380
        /*0092*/ 	.short	0x0024


	//----- nvinfo : EIATTR_SW_WAR
	.align		4
.L_57:
        /*0094*/ 	.byte	0x04, 0x36
        /*0096*/ 	.short	(.L_59 - .L_58)
.L_58:
        /*0098*/ 	.word	0x00000008
.L_59:


//--------------------- .nv.info._Z19matmult_kernel_gpu1PdS_S_iii --------------------------
	.section	.nv.info._Z19matmult_kernel_gpu1PdS_S_iii,"",@"SHT_CUDA_INFO"
	.sectionflags	@""
	.align	4


	//----- nvinfo : EIATTR_CUDA_API_VERSION
	.align		4
        /*0000*/ 	.byte	0x04, 0x37
        /*0002*/ 	.short	(.L_61 - .L_60)
.L_60:
        /*0004*/ 	.word	0x00000082


	//----- nvinfo : EIATTR_KPARAM_INFO
	.align		4
.L_61:
        /*0008*/ 	.byte	0x04, 0x17
        /*000a*/ 	.short	(.L_63 - .L_62)
.L_62:
        /*000c*/ 	.word	0x00000000
        /*0010*/ 	.short	0x0005
        /*0012*/ 	.short	0x0020
        /*0014*/ 	.byte	0x00, 0xf0, 0x11, 0x00


	//----- nvinfo : EIATTR_KPARAM_INFO
	.align		4
.L_63:
        /*0018*/ 	.byte	0x04, 0x17
        /*001a*/ 	.short	(.L_65 - .L_64)
.L_64:
        /*001c*/ 	.word	0x00000000
        /*0020*/ 	.short	0x0004
        /*0022*/ 	.short	0x001c
        /*0024*/ 	.byte	0x00, 0xf0, 0x11, 0x00


	//----- nvinfo : EIATTR_KPARAM_INFO
	.align		4
.L_65:
        /*0028*/ 	.byte	0x04, 0x17
        /*002a*/ 	.short	(.L_67 - .L_66)
.L_66:
        /*002c*/ 	.word	0x00000000
        /*0030*/ 	.short	0x0003
        /*0032*/ 	.short	0x0018
        /*0034*/ 	.byte	0x00, 0xf0, 0x11, 0x00


	//----- nvinfo : EIATTR_KPARAM_INFO
	.align		4
.L_67:
        /*0038*/ 	.byte	0x04, 0x17
        /*003a*/ 	.short	(.L_69 - .L_68)
.L_68:
        /*003c*/ 	.word	0x00000000
        /*0040*/ 	.short	0x0002
        /*0042*/ 	.short	0x0010
        /*0044*/ 	.byte	0x00, 0xf5, 0x21, 0x00


	//----- nvinfo : EIATTR_KPARAM_INFO
	.align		4
.L_69:
        /*0048*/ 	.byte	0x04, 0x17
        /*004a*/ 	.short	(.L_71 - .L_70)
.L_70:
        /*004c*/ 	.word	0x00000000
        /*0050*/ 	.short	0x0001
        /*0052*/ 	.short	0x0008
        /*0054*/ 	.byte	0x00, 0xf5, 0x21, 0x00


	//----- nvinfo : EIATTR_KPARAM_INFO
	.align		4
.L_71:
        /*0058*/ 	.byte	0x04, 0x17
        /*005a*/ 	.short	(.L_73 - .L_72)
.L_72:
        /*005c*/ 	.word	0x00000000
        /*0060*/ 	.short	0x0000
        /*0062*/ 	.short	0x0000
        /*0064*/ 	.byte	0x00, 0xf5, 0x21, 0x00


	//----- nvinfo : EIATTR_SPARSE_MMA_MASK
	.align		4
.L_73:
        /*0068*/ 	.byte	0x03, 0x50
        /*006a*/ 	.short	0x0000


	//----- nvinfo : EIATTR_MAXREG_COUNT
	.align		4
        /*006c*/ 	.byte	0x03, 0x1b
        /*006e*/ 	.short	0x00ff


	//----- nvinfo : EIATTR_MERCURY_ISA_VERSION
	.align		4
        /*0070*/ 	.byte	0x03, 0x5f
        /*0072*/ 	.short	0x0101


	//----- nvinfo : EIATTR_VRC_CTA_INIT_COUNT
	.align		4
        /*0074*/ 	.byte	0x02, 0x4a
	.zero		1
	.zero		1


	//----- nvinfo : EIATTR_EXIT_INSTR_OFFSETS
	.align		4
        /*0078*/ 	.byte	0x04, 0x1c
        /*007a*/ 	.short	(.L_75 - .L_74)


	//   ....[0]....
.L_74:
        /*007c*/ 	.word	0x000005b0


	//   ....[1]....
        /*0080*/ 	.word	0x00001350


	//----- nvinfo : EIATTR_CBANK_PARAM_SIZE
	.align		4
.L_75:
        /*0084*/ 	.byte	0x03, 0x19
        /*0086*/ 	.short	0x0024


	//----- nvinfo : EIATTR_PARAM_CBANK
	.align		4
        /*0088*/ 	.byte	0x04, 0x0a
        /*008a*/ 	.short	(.L_77 - .L_76)
	.align		4
.L_76:
        /*008c*/ 	.word	index@(.nv.constant0._Z19matmult_kernel_gpu1PdS_S_iii)
        /*0090*/ 	.short	0x0380
        /*0092*/ 	.short	0x0024


	//----- nvinfo : EIATTR_SW_WAR
	.align		4
.L_77:
        /*0094*/ 	.byte	0x04, 0x36
        /*0096*/ 	.short	(.L_79 - .L_78)
.L_78:
        /*0098*/ 	.word	0x00000008
.L_79:


//--------------------- .nv.callgraph             --------------------------
	.section	.nv.callgraph,"",@"SHT_CUDA_CALLGRAPH"
	.align	4
	.sectionentsize	8
	.align		4
        /*0000*/ 	.word	0x00000000
	.align		4
        /*0004*/ 	.word	0xffffffff
	.align		4
        /*0008*/ 	.word	0x00000000
	.align		4
        /*000c*/ 	.word	0xfffffffe
	.align		4
        /*0010*/ 	.word	0x00000000
	.align		4
        /*0014*/ 	.word	0xfffffffd
	.align		4
        /*0018*/ 	.word	0x00000000
	.align		4
        /*001c*/ 	.word	0xfffffffc


//--------------------- .text._Z19matmult_kernel_gpu3PdS_S_iii --------------------------
	.section	.text._Z19matmult_kernel_gpu3PdS_S_iii,"ax",@progbits
	.align	128
        .global         _Z19matmult_kernel_gpu3PdS_S_iii
        .type           _Z19matmult_kernel_gpu3PdS_S_iii,@function
        .size           _Z19matmult_kernel_gpu3PdS_S_iii,(.L_x_32 - _Z19matmult_kernel_gpu3PdS_S_iii)
        .other          _Z19matmult_kernel_gpu3PdS_S_iii,@"STO_CUDA_ENTRY STV_DEFAULT"
_Z19matmult_kernel_gpu3PdS_S_iii:
.text._Z19matmult_kernel_gpu3PdS_S_iii:
[----:B------:R-:W-:Y:S01]  /*0000*/  LDC R1, c[0x0][0x37c] ;  /* 0x0000df00ff017b82 */ /* 0x000fe20000000800 */
[----:B------:R-:W0:Y:S07]  /*0010*/  S2R R0, SR_TID.Y ;  /* 0x0000000000007919 */ /* 0x000e2e0000002200 */
[----:B------:R-:W0:Y:S01]  /*0020*/  S2UR UR4, SR_CTAID.Y ;  /* 0x00000000000479c3 */ /* 0x000e220000002600 */
[----:B------:R-:W1:Y:S01]  /*0030*/  LDCU.64 UR10, c[0x0][0x398] ;  /* 0x00007300ff0a77ac */ /* 0x000e620008000a00 */
[----:B------:R-:W2:Y:S01]  /*0040*/  S2R R5, SR_TID.X ;  /* 0x0000000000057919 */ /* 0x000ea20000002100 */
[----:B------:R-:W3:Y:S05]  /*0050*/  LDCU.64 UR8, c[0x0][0x358] ;  /* 0x00006b00ff0877ac */ /* 0x000eea0008000a00 */
[----:B------:R-:W0:Y:S08]  /*0060*/  LDC R3, c[0x0][0x364] ;  /* 0x0000d900ff037b82 */ /* 0x000e300000000800 */
[----:B------:R-:W2:Y:S08]  /*0070*/  S2UR UR5, SR_CTAID.X ;  /* 0x00000000000579c3 */ /* 0x000eb00000002500 */
[----:B------:R-:W2:Y:S01]  /*0080*/  LDC R2, c[0x0][0x360] ;  /* 0x0000d800ff027b82 */ /* 0x000ea20000000800 */
[----:B0-----:R-:W-:Y:S01]  /*0090*/  IMAD R3, R3, UR4, R0 ;  /* 0x0000000403037c24 */ /* 0x001fe2000f8e0200 */
[----:B-1----:R-:W-:-:S04]  /*00a0*/  UIADD3 UR4, UPT, UPT, UR10, -0x2, URZ ;  /* 0xfffffffe0a047890 */ /* 0x002fc8000fffe0ff */
[----:B------:R-:W-:-:S04]  /*00b0*/  SHF.L.U32 R3, R3, 0x1, RZ ;  /* 0x0000000103037819 */ /* 0x000fc800000006ff */
[----:B------:R-:W-:Y:S01]  /*00c0*/  ISETP.LT.AND P1, PT, R3, UR4, PT ;  /* 0x0000000403007c0c */ /* 0x000fe2000bf21270 */
[----:B--2---:R-:W-:Y:S02]  /*00d0*/  IMAD R0, R2, UR5, R5 ;  /* 0x0000000502007c24 */ /* 0x004fe4000f8e0205 */
[----:B------:R-:W-:-:S05]  /*00e0*/  IMAD.U32 R5, RZ, RZ, UR11 ;  /* 0x0000000bff057e24 */ /* 0x000fca000f8e00ff */
[----:B------:R-:W-:-:S13]  /*00f0*/  ISETP.GE.AND P0, PT, R0, R5, PT ;  /* 0x000000050000720c */ /* 0x000fda0003f06270 */
[----:B---3--:R-:W-:Y:S05]  /*0100*/  @!P0 BRA P1, `(.L_x_0) ;  /* 0x0000000800288947 */ /* 0x008fea0000800000 */
[----:B------:R-:W0:Y:S01]  /*0110*/  LDCU UR4, c[0x0][0x3a0] ;  /* 0x00007400ff0477ac */ /* 0x000e220008000800 */
[----:B------:R-:W-:Y:S02]  /*0120*/  CS2R R10, SRZ ;  /* 0x00000000000a7805 */ /* 0x000fe4000001ff00 */
[----:B------:R-:W-:Y:S01]  /*0130*/  CS2R R8, SRZ ;  /* 0x0000000000087805 */ /* 0x000fe2000001ff00 */
[----:B0-----:R-:W-:-:S09]  /*0140*/  UISETP.GT.AND UP0, UPT, UR4, URZ, UPT ;  /* 0x000000ff0400728c */ /* 0x001fd2000bf04270 */
[----:B------:R-:W-:Y:S05]  /*0150*/  BRA.U !UP0, `(.L_x_1) ;  /* 0x0000000508e87547 */ /* 0x000fea000b800000 */
[----:B------:R-:W-:Y:S01]  /*0160*/  UIADD3 UR5, UPT, UPT, UR4, -0x1, URZ ;  /* 0xffffffff04057890 */ /* 0x000fe2000fffe0ff */
[----:B------:R-:W-:Y:S01]  /*0170*/  HFMA2 R2, -RZ, RZ, 0, 0 ;  /* 0x00000000ff027431 */ /* 0x000fe200000001ff */
[----:B------:R-:W-:Y:S02]  /*0180*/  ISETP.LT.AND P0, PT, R3, UR10, !P0 ;  /* 0x0000000a03007c0c */ /* 0x000fe4000c701270 */
[----:B------:R-:W-:Y:S01]  /*0190*/  CS2R R10, SRZ ;  /* 0x00000000000a7805 */ /* 0x000fe2000001ff00 */
[----:B------:R-:W-:Y:S01]  /*01a0*/  UISETP.GE.U32.AND UP0, UPT, UR5, 0x3, UPT ;  /* 0x000000030500788c */ /* 0x000fe2000bf06070 */
[----:B------:R-:W-:Y:S01]  /*01b0*/  CS2R R8, SRZ ;  /* 0x0000000000087805 */ /* 0x000fe2000001ff00 */
[----:B------:R-:W-:-:S07]  /*01c0*/  ULOP3.LUT UR6, UR4, 0x3, URZ, 0xc0, !UPT ;  /* 0x0000000304067892 */ /* 0x000fce000f8ec0ff */
[----:B------:R-:W-:Y:S05]  /*01d0*/  BRA.U !UP0, `(.L_x_2) ;  /* 0x0000000108e87547 */ /* 0x000fea000b800000 */
[----:B------:R-:W0:Y:S01]  /*01e0*/  LDC.64 R10, c[0x0][0x380] ;  /* 0x0000e000ff0a7b82 */ /* 0x000e220000000a00 */
[----:B------:R-:W-:Y:S01]  /*01f0*/  IMAD R28, R3, UR4, RZ ;  /* 0x00000004031c7c24 */ /* 0x000fe2000f8e02ff */
[----:B------:R-:W-:-:S03]  /*0200*/  MOV R4, R0 ;  /* 0x0000000000047202 */ /* 0x000fc60000000f00 */
[----:B------:R-:W-:Y:S01]  /*0210*/  VIADD R2, R28, UR4 ;  /* 0x000000041c027c36 */ /* 0x000fe20008000000 */
[----:B------:R-:W-:Y:S02]  /*0220*/  ULOP3.LUT UR4, UR4, 0x7ffffffc, URZ, 0xc0, !UPT ;  /* 0x7ffffffc04047892 */ /* 0x000fe4000f8ec0ff */
[----:B------:R-:W1:Y:S02]  /*0230*/  LDC R5, c[0x0][0x39c] ;  /* 0x0000e700ff057b82 */ /* 0x000e640000000800 */
[----:B------:R-:W-:-:S06]  /*0240*/  UIADD3 UR5, UPT, UPT, -UR4, URZ, URZ ;  /* 0x000000ff04057290 */ /* 0x000fcc000fffe1ff */
[----:B------:R-:W2:Y:S01]  /*0250*/  LDC.64 R6, c[0x0][0x388] ;  /* 0x0000e200ff067b82 */ /* 0x000ea20000000a00 */
[----:B0-----:R-:W-:-:S04]  /*0260*/  IMAD.WIDE.U32 R12, R28, 0x8, R10 ;  /* 0x000000081c0c7825 */ /* 0x001fc800078e000a */
[----:B------:R-:W-:Y:S01]  /*0270*/  IMAD.WIDE.U32 R10, R2, 0x8, R10 ;  /* 0x00000008020a7825 */ /* 0x000fe200078e000a */
[----:B------:R-:W-:Y:S02]  /*0280*/  IADD3 R12, P2, PT, R12, 0x18, RZ ;  /* 0x000000180c0c7810 */ /* 0x000fe40007f5e0ff */
[----:B------:R-:W-:Y:S02]  /*0290*/  IADD3 R26, P1, PT, R10, 0x18, RZ ;  /* 0x000000180a1a7810 */ /* 0x000fe40007f3e0ff */
[----:B------:R-:W-:-:S03]  /*02a0*/  IADD3.X R13, PT, PT, RZ, R13, RZ, P2, !PT ;  /* 0x0000000dff0d7210 */ /* 0x000fc600017fe4ff */
[----:B------:R-:W-:Y:S01]  /*02b0*/  IMAD.X R27, RZ, RZ, R11, P1 ;  /* 0x000000ffff1b7224 */ /* 0x000fe200008e060b */
[----:B-1----:R-:W-:-:S07]  /*02c0*/  CS2R R10, SRZ ;  /* 0x00000000000a7805 */ /* 0x002fce000001ff00 */
.L_x_3:
[----:B------:R-:W0:Y:S08]  /*02d0*/  LDC.64 R22, c[0x0][0x380] ;  /* 0x0000e000ff167b82 */ /* 0x000e300000000a00 */
[----:B------:R-:W1:Y:S01]  /*02e0*/  LDC.64 R24, c[0x0][0x388] ;  /* 0x0000e200ff187b82 */ /* 0x000e620000000a00 */
[----:B0-----:R-:W-:-:S04]  /*02f0*/  @P0 IMAD.WIDE.U32 R18, R28, 0x8, R22 ;  /* 0x000000081c120825 */ /* 0x001fc800078e0016 */
[----:B------:R-:W-:Y:S02]  /*0300*/  @P0 IMAD.WIDE.U32 R22, R2, 0x8, R22 ;  /* 0x0000000802160825 */ /* 0x000fe400078e0016 */
[----:B------:R-:W3:Y:S02]  /*0310*/  @P0 LDG.E.64 R18, desc[UR8][R18.64] ;  /* 0x0000000812120981 */ /* 0x000ee4000c1e1b00 */
[C---:B-1----:R-:W-:Y:S02]  /*0320*/  @P0 IMAD.WIDE R24, R4.reuse, 0x8, R24 ;  /* 0x0000000804180825 */ /* 0x042fe400078e0218 */
[----:B------:R-:W4:Y:S04]  /*0330*/  @P0 LDG.E.64 R14, desc[UR8][R22.64] ;  /* 0x00000008160e0981 */ /* 0x000f28000c1e1b00 */
[----:B------:R-:W3:Y:S01]  /*0340*/  @P0 LDG.E.64 R16, desc[UR8][R24.64] ;  /* 0x0000000818100981 */ /* 0x000ee2000c1e1b00 */
[----:B--2---:R-:W-:-:S03]  /*0350*/  IMAD.WIDE R20, R4, 0x8, R6 ;  /* 0x0000000804147825 */ /* 0x004fc600078e0206 */
[----:B------:R-:W2:Y:S01]  /*0360*/  @P0 LDG.E.64 R24, desc[UR8][R12.64+-0x8] ;  /* 0xfffff8080c180981 */ /* 0x000ea2000c1e1b00 */
[----:B---3--:R-:W-:Y:S02]  /*0370*/  @P0 DFMA R8, R18, R16, R8 ;  /* 0x000000101208022b */ /* 0x008fe40000000008 */
[----:B----4-:R-:W-:Y:S01]  /*0380*/  @P0 DFMA R10, R16, R14, R10 ;  /* 0x0000000e100a022b */ /* 0x010fe2000000000a */
[C-C-:B------:R-:W-:Y:S01]  /*0390*/  @P0 IMAD.WIDE R16, R5.reuse, 0x8, R20.reuse ;  /* 0x0000000805100825 */ /* 0x140fe200078e0214 */
[----:B------:R-:W-:Y:S01]  /*03a0*/  MOV R19, R27 ;  /* 0x0000001b00137202 */ /* 0x000fe20000000f00 */
[----:B------:R-:W3:Y:S02]  /*03b0*/  @P0 LDG.E.64 R14, desc[UR8][R12.64+-0x10] ;  /* 0xfffff0080c0e0981 */ /* 0x000ee4000c1e1b00 */
[----:B------:R-:W-:Y:S02]  /*03c0*/  IMAD.WIDE R20, R5, 0x8, R20 ;  /* 0x0000000805147825 */ /* 0x000fe400078e0214 */
[----:B------:R-:W3:Y:S02]  /*03d0*/  @P0 LDG.E.64 R16, desc[UR8][R16.64] ;  /* 0x0000000810100981 */ /* 0x000ee4000c1e1b00 */
[----:B------:R-:W-:-:S02]  /*03e0*/  IMAD.MOV.U32 R18, RZ, RZ, R26 ;  /* 0x000000ffff127224 */ /* 0x000fc400078e001a */
[----:B------:R-:W-:-:S03]  /*03f0*/  IMAD.WIDE R20, R5, 0x8, R20 ;  /* 0x0000000805147825 */ /* 0x000fc600078e0214 */
[----:B------:R-:W4:Y:S04]  /*0400*/  @P0 LDG.E.64 R22, desc[UR8][R18.64+-0x10] ;  /* 0xfffff00812160981 */ /* 0x000f28000c1e1b00 */
[----:B------:R-:W2:Y:S01]  /*0410*/  @P0 LDG.E.64 R26, desc[UR8][R20.64] ;  /* 0x00000008141a0981 */ /* 0x000ea2000c1e1b00 */
[----:B---3--:R-:W-:-:S03]  /*0420*/  @P0 DFMA R8, R14, R16, R8 ;  /* 0x000000100e08022b */ /* 0x008fc60000000008 */
[----:B------:R-:W3:Y:S01]  /*0430*/  @P0 LDG.E.64 R14, desc[UR8][R18.64+-0x8] ;  /* 0xfffff808120e0981 */ /* 0x000ee2000c1e1b00 */
[----:B----4-:R-:W-:Y:S01]  /*0440*/  @P0 DFMA R10, R16, R22, R10 ;  /* 0x00000016100a022b */ /* 0x010fe2000000000a */
[----:B------:R-:W-:Y:S02]  /*0450*/  IMAD.WIDE R22, R5, 0x8, R20 ;  /* 0x0000000805167825 */ /* 0x000fe400078e0214 */
[----:B------:R-:W4:Y:S01]  /*0460*/  @P0 LDG.E.64 R16, desc[UR8][R18.64] ;  /* 0x0000000812100981 */ /* 0x000f22000c1e1b00 */
[----:B--2---:R-:W-:-:S03]  /*0470*/  @P0 DFMA R8, R24, R26, R8 ;  /* 0x0000001a1808022b */ /* 0x004fc60000000008 */
[----:B------:R0:W2:Y:S04]  /*0480*/  @P0 LDG.E.64 R24, desc[UR8][R12.64] ;  /* 0x000000080c180981 */ /* 0x0000a8000c1e1b00 */
[----:B------:R-:W2:Y:S01]  /*0490*/  @P0 LDG.E.64 R22, desc[UR8][R22.64] ;  /* 0x0000000816160981 */ /* 0x000ea2000c1e1b00 */
[----:B------:R-:W-:-:S04]  /*04a0*/  UIADD3 UR5, UPT, UPT, UR5, 0x4, URZ ;  /* 0x0000000405057890 */ /* 0x000fc8000fffe0ff */
[----:B------:R-:W-:Y:S01]  /*04b0*/  UISETP.NE.AND UP0, UPT, UR5, URZ, UPT ;  /* 0x000000ff0500728c */ /* 0x000fe2000bf05270 */
[----:B0-----:R-:W-:Y:S01]  /*04c0*/  IADD3 R12, P2, PT, R12, 0x20, RZ ;  /* 0x000000200c0c7810 */ /* 0x001fe20007f5e0ff */
[----:B------:R-:W-:Y:S01]  /*04d0*/  VIADD R28, R28, 0x4 ;  /* 0x000000041c1c7836 */ /* 0x000fe20000000000 */
[----:B------:R-:W-:Y:S01]  /*04e0*/  IADD3 R2, PT, PT, R2, 0x4, RZ ;  /* 0x0000000402027810 */ /* 0x000fe20007ffe0ff */
[----:B------:R-:W-:Y:S01]  /*04f0*/  IMAD R4, R5, 0x4, R4 ;  /* 0x0000000405047824 */ /* 0x000fe200078e0204 */
[----:B------:R-:W-:Y:S01]  /*0500*/  IADD3.X R13, PT, PT, RZ, R13, RZ, P2, !PT ;  /* 0x0000000dff0d7210 */ /* 0x000fe200017fe4ff */
[----:B---3--:R-:W-:Y:S01]  /*0510*/  @P0 DFMA R10, R26, R14, R10 ;  /* 0x0000000e1a0a022b */ /* 0x008fe2000000000a */
[----:B------:R-:W-:-:S05]  /*0520*/  IADD3 R26, P1, PT, R18, 0x20, RZ ;  /* 0x00000020121a7810 */ /* 0x000fca0007f3e0ff */
[----:B------:R-:W-:Y:S01]  /*0530*/  IMAD.X R27, RZ, RZ, R19, P1 ;  /* 0x000000ffff1b7224 */ /* 0x000fe200008e0613 */
[----:B--2---:R-:W-:Y:S02]  /*0540*/  @P0 DFMA R8, R24, R22, R8 ;  /* 0x000000161808022b */ /* 0x004fe40000000008 */
[----:B----4-:R-:W-:Y:S01]  /*0550*/  @P0 DFMA R10, R22, R16, R10 ;  /* 0x00000010160a022b */ /* 0x010fe2000000000a */
[----:B------:R-:W-:Y:S10]  /*0560*/  BRA.U UP0, `(.L_x_3) ;  /* 0xfffffffd00587547 */ /* 0x000ff4000b83ffff */
[----:B------:R-:W-:-:S07]  /*0570*/  MOV R2, UR4 ;  /* 0x0000000400027c02 */ /* 0x000fce0008000f00 */
.L_x_2:
[----:B------:R-:W-:Y:S01]  /*0580*/  UISETP.NE.AND UP0, UPT, UR6, URZ, UPT ;  /* 0x000000ff0600728c */ /* 0x000fe2000bf05270 */
[----:B------:R-:W-:Y:S08]  /*0590*/  BSSY.RECONVERGENT B0, `(.L_x_1) ;  /* 0x0000036000007945 */ /* 0x000ff00003800200 */
[----:B------:R-:W-:Y:S05]  /*05a0*/  BRA.U !UP0, `(.L_x_4) ;  /* 0x0000000108d07547 */ /* 0x000fea000b800000 */
[----:B------:R-:W-:-:S09]  /*05b0*/  UISETP.NE.AND UP0, UPT, UR6, 0x1, UPT ;  /* 0x000000010600788c */ /* 0x000fd2000bf05270 */
[----:B------:R-:W-:Y:S05]  /*05c0*/  BRA.U !UP0, `(.L_x_5) ;  /* 0x0000000108847547 */ /* 0x000fea000b800000 */
[----:B------:R-:W0:Y:S01]  /*05d0*/  @P0 LDC R12, c[0x0][0x3a0] ;  /* 0x0000e800ff0c0b82 */ /* 0x000e220000000800 */
[----:B------:R-:W-:-:S07]  /*05e0*/  IMAD R17, R2, R5, R0 ;  /* 0x0000000502117224 */ /* 0x000fce00078e0200 */
[----:B------:R-:W1:Y:S08]  /*05f0*/  @P0 LDC R4, c[0x0][0x3a0] ;  /* 0x0000e800ff040b82 */ /* 0x000e700000000800 */
[----:B------:R-:W2:Y:S08]  /*0600*/  LDC.64 R22, c[0x0][0x388] ;  /* 0x0000e200ff167b82 */ /* 0x000eb00000000a00 */
[----:B------:R-:W3:Y:S01]  /*0610*/  @P0 LDC.64 R6, c[0x0][0x380] ;  /* 0x0000e000ff060b82 */ /* 0x000ee20000000a00 */
[----:B0-----:R-:W-:-:S05]  /*0620*/  @P0 IMAD R21, R3, R12, RZ ;  /* 0x0000000c03150224 */ /* 0x001fca00078e02ff */
[----:B------:R-:W-:Y:S02]  /*0630*/  @P0 IADD3 R13, P1, PT, R2, R21, RZ ;  /* 0x00000015020d0210 */ /* 0x000fe40007f3e0ff */
[----:B------:R-:W0:Y:S01]  /*0640*/  @P0 LDC.64 R14, c[0x0][0x380] ;  /* 0x0000e000ff0e0b82 */ /* 0x000e220000000a00 */
[----:B-1----:R-:W-:Y:S01]  /*0650*/  @P0 IMAD R19, R3, R4, R2 ;  /* 0x0000000403130224 */ /* 0x002fe200078e0202 */
[----:B------:R-:W-:Y:S01]  /*0660*/  @P0 IADD3 R21, PT, PT, R21, R12, RZ ;  /* 0x0000000c15150210 */ /* 0x000fe20007ffe0ff */
[----:B------:R-:W-:Y:S02]  /*0670*/  @P0 IMAD.X R16, RZ, RZ, RZ, P1 ;  /* 0x000000ffff100224 */ /* 0x000fe400008e06ff */
[----:B--2---:R-:W-:-:S04]  /*0680*/  IMAD.WIDE R22, R17, 0x8, R22 ;  /* 0x0000000811167825 */ /* 0x004fc800078e0216 */
[----:B------:R-:W-:Y:S01]  /*0690*/  @P0 IMAD.IADD R17, R19, 0x1, R4 ;  /* 0x0000000113110824 */ /* 0x000fe200078e0204 */
[----:B------:R-:W-:Y:S02]  /*06a0*/  @P0 IADD3 R4, P2, PT, R2, R21, RZ ;  /* 0x0000001502040210 */ /* 0x000fe40007f5e0ff */
[CC--:B---3--:R-:W-:Y:S02]  /*06b0*/  @P0 LEA R12, P1, R13.reuse, R6.reuse, 0x3 ;  /* 0x000000060d0c0211 */ /* 0x0c8fe400078218ff */
[----:B------:R-:W-:Y:S02]  /*06c0*/  @P0 IADD3.X R24, PT, PT, RZ, RZ, RZ, P2, !PT ;  /* 0x000000ffff180210 */ /* 0x000fe400017fe4ff */
[----:B------:R-:W-:Y:S01]  /*06d0*/  @P0 LEA.HI.X R13, R13, R7, R16, 0x3, P1 ;  /* 0x000000070d0d0211 */ /* 0x000fe200008f1c10 */
[----:B0-----:R-:W-:Y:S01]  /*06e0*/  @P0 IMAD.WIDE.U32 R18, R19, 0x8, R14 ;  /* 0x0000000813120825 */ /* 0x001fe200078e000e */
[----:B------:R-:W-:-:S04]  /*06f0*/  @P0 LEA R6, P1, R4, R6, 0x3 ;  /* 0x0000000604060211 */ /* 0x000fc800078218ff */
[----:B------:R-:W2:Y:S01]  /*0700*/  @P0 LDG.E.64 R12, desc[UR8][R12.64+0x8] ;  /* 0x000008080c0c0981 */ /* 0x000ea2000c1e1b00 */
[----:B------:R-:W-:-:S03]  /*0710*/  @P0 IMAD.WIDE.U32 R14, R17, 0x8, R14 ;  /* 0x00000008110e0825 */ /* 0x000fc600078e000e */
[----:B------:R-:W3:Y:S01]  /*0720*/  @P0 LDG.E.64 R16, desc[UR8][R22.64] ;  /* 0x0000000816100981 */ /* 0x000ee2000c1e1b00 */
[----:B------:R-:W-:Y:S01]  /*0730*/  @P0 LEA.HI.X R7, R4, R7, R24, 0x3, P1 ;  /* 0x0000000704070211 */ /* 0x000fe200008f1c18 */
[----:B------:R-:W-:Y:S02]  /*0740*/  @P0 IMAD.WIDE R20, R5, 0x8, R22 ;  /* 0x0000000805140825 */ /* 0x000fe400078e0216 */
[----:B------:R-:W3:Y:S04]  /*0750*/  @P0 LDG.E.64 R18, desc[UR8][R18.64] ;  /* 0x0000000812120981 */ /* 0x000ee8000c1e1b00 */
[----:B------:R-:W4:Y:S04]  /*0760*/  @P0 LDG.E.64 R14, desc[UR8][R14.64] ;  /* 0x000000080e0e0981 */ /* 0x000f28000c1e1b00 */
[----:B------:R-:W2:Y:S04]  /*0770*/  @P0 LDG.E.64 R20, desc[UR8][R20.64] ;  /* 0x0000000814140981 */ /* 0x000ea8000c1e1b00 */
[----:B------:R-:W5:Y:S01]  /*0780*/  @P0 LDG.E.64 R6, desc[UR8][R6.64+0x8] ;  /* 0x0000080806060981 */ /* 0x000f62000c1e1b00 */
[----:B------:R-:W-:Y:S01]  /*0790*/  VIADD R2, R2, 0x2 ;  /* 0x0000000202027836 */ /* 0x000fe20000000000 */
[----:B---3--:R-:W-:-:S02]  /*07a0*/  @P0 DFMA R8, R18, R16, R8 ;  /* 0x000000101208022b */ /* 0x008fc40000000008 */
[----:B----4-:R-:W-:-:S06]  /*07b0*/  @P0 DFMA R10, R16, R14, R10 ;  /* 0x0000000e100a022b */ /* 0x010fcc000000000a */
[----:B--2---:R-:W-:Y:S02]  /*07c0*/  @P0 DFMA R8, R12, R20, R8 ;  /* 0x000000140c08022b */ /* 0x004fe40000000008 */
[----:B-----5:R-:W-:-:S11]  /*07d0*/  @P0 DFMA R10, R20, R6, R10 ;  /* 0x00000006140a022b */ /* 0x020fd6000000000a */
.L_x_5:
[----:B------:R-:W0:Y:S02]  /*07e0*/  LDC R4, c[0x0][0x3a0] ;  /* 0x0000e800ff047b82 */ /* 0x000e240000000800 */
[----:B0-----:R-:W-:-:S04]  /*07f0*/  LOP3.LUT R6, R4, 0x1, RZ, 0xc0, !PT ;  /* 0x0000000104067812 */ /* 0x001fc800078ec0ff */
[----:B------:R-:W-:-:S13]  /*0800*/  ISETP.NE.U32.OR P0, PT, R6, 0x1, !P0 ;  /* 0x000000010600780c */ /* 0x000fda0004705470 */
[----:B------:R-:W-:Y:S05]  /*0810*/  @P0 BRA `(.L_x_4) ;  /* 0x0000000000340947 */ /* 0x000fea0003800000 */
[----:B------:R-:W0:Y:S01]  /*0820*/  LDC.64 R14, c[0x0][0x380] ;  /* 0x0000e000ff0e7b82 */ /* 0x000e220000000a00 */
[----:B------:R-:W-:Y:S02]  /*0830*/  IMAD R7, R3, R4, R2 ;  /* 0x0000000403077224 */ /* 0x000fe400078e0202 */
[----:B------:R-:W-:-:S03]  /*0840*/  IMAD R17, R2, R5, R0 ;  /* 0x0000000502117224 */ /* 0x000fc600078e0200 */
[C---:B------:R-:W-:Y:S02]  /*0850*/  IADD3 R19, PT, PT, R7.reuse, R4, RZ ;  /* 0x0000000407137210 */ /* 0x040fe40007ffe0ff */
[----:B------:R-:W1:Y:S01]  /*0860*/  LDC.64 R12, c[0x0][0x388] ;  /* 0x0000e200ff0c7b82 */ /* 0x000e620000000a00 */
[----:B0-----:R-:W-:-:S04]  /*0870*/  IMAD.WIDE.U32 R6, R7, 0x8, R14 ;  /* 0x0000000807067825 */ /* 0x001fc800078e000e */
[----:B------:R-:W-:Y:S02]  /*0880*/  IMAD.WIDE.U32 R14, R19, 0x8, R14 ;  /* 0x00000008130e7825 */ /* 0x000fe400078e000e */
[----:B------:R-:W2:Y:S02]  /*0890*/  LDG.E.64 R6, desc[UR8][R6.64] ;  /* 0x0000000806067981 */ /* 0x000ea4000c1e1b00 */
[----:B-1----:R-:W-:Y:S02]  /*08a0*/  IMAD.WIDE R12, R17, 0x8, R12 ;  /* 0x00000008110c7825 */ /* 0x002fe400078e020c */
[----:B------:R-:W3:Y:S04]  /*08b0*/  LDG.E.64 R14, desc[UR8][R14.64] ;  /* 0x000000080e0e7981 */ /* 0x000ee8000c1e1b00 */
[----:B------:R-:W2:Y:S02]  /*08c0*/  LDG.E.64 R12, desc[UR8][R12.64] ;  /* 0x000000080c0c7981 */ /* 0x000ea4000c1e1b00 */
[----:B--2---:R-:W-:-:S02]  /*08d0*/  DFMA R8, R6, R12, R8 ;  /* 0x0000000c0608722b */ /* 0x004fc40000000008 */
[----:B---3--:R-:W-:-:S11]  /*08e0*/  DFMA R10, R12, R14, R10 ;  /* 0x0000000e0c0a722b */ /* 0x008fd6000000000a */
.L_x_4:
[----:B------:R-:W-:Y:S05]  /*08f0*/  BSYNC.RECONVERGENT B0 ;  /* 0x0000000000007941 */ /* 0x000fea0003800200 */
.L_x_1:
[----:B------:R-:W0:Y:S01]  /*0900*/  LDCU UR4, c[0x0][0x398] ;  /* 0x00007300ff0477ac */ /* 0x000e220008000800 */
[----:B------:R-:W-:-:S04]  /*0910*/  ISETP.GE.AND P0, PT, R0, R5, PT ;  /* 0x000000050000720c */ /* 0x000fc80003f06270 */
[----:B0-----:R-:W-:-:S13]  /*0920*/  ISETP.LT.AND P0, PT, R3, UR4, !P0 ;  /* 0x0000000403007c0c */ /* 0x001fda000c701270 */
[----:B------:R-:W-:Y:S05]  /*0930*/  @!P0 EXIT ;  /* 0x000000000000894d */ /* 0x000fea0003800000 */
[----:B------:R-:W0:Y:S01]  /*0940*/  LDC.64 R6, c[0x0][0x390] ;  /* 0x0000e400ff067b82 */ /* 0x000e220000000a00 */
[----:B------:R-:W-:-:S04]  /*0950*/  IMAD R3, R3, R5, R0 ;  /* 0x0000000503037224 */ /* 0x000fc800078e0200 */
[----:B0-----:R-:W-:-:S05]  /*0960*/  IMAD.WIDE R2, R3, 0x8, R6 ;  /* 0x0000000803027825 */ /* 0x001fca00078e0206 */
[----:B------:R-:W-:Y:S01]  /*0970*/  STG.E.64 desc[UR8][R2.64], R8 ;  /* 0x0000000802007986 */ /* 0x000fe2000c101b08 */
[----:B------:R-:W-:-:S05]  /*0980*/  IMAD.WIDE R4, R5, 0x8, R2 ;  /* 0x0000000805047825 */ /* 0x000fca00078e0202 */
[----:B------:R-:W-:Y:S01]  /*0990*/  STG.E.64 desc[UR8][R4.64], R10 ;  /* 0x0000000a04007986 */ /* 0x000fe2000c101b08 */
[----:B------:R-:W-:Y:S05]  /*09a0*/  EXIT ;  /* 0x000000000000794d */ /* 0x000fea0003800000 */
.L_x_0:
[----:B------:R-:W0:Y:S01]  /*09b0*/  LDC R2, c[0x0][0x3a0] ;  /* 0x0000e800ff027b82 */ /* 0x000e220000000800 */
[----:B------:R-:W-:Y:S02]  /*09c0*/  CS2R R22, SRZ ;  /* 0x0000000000167805 */ /* 0x000fe4000001ff00 */
[----:B------:R-:W-:Y:S02]  /*09d0*/  CS2R R16, SRZ ;  /* 0x0000000000107805 */ /* 0x000fe4000001ff00 */
[----:B0-----:R-:W-:-:S13]  /*09e0*/  ISETP.GT.AND P0, PT, R2, RZ, PT ;  /* 0x000000ff0200720c */ /* 0x001fda0003f04270 */
[----:B------:R-:W-:Y:S05]  /*09f0*/  @!P0 BRA `(.L_x_6) ;  /* 0x0000000800a48947 */ /* 0x000fea0003800000 */
[C---:B------:R-:W-:Y:S01]  /*0a00*/  VIADD R4, R2.reuse, 0xffffffff ;  /* 0xffffffff02047836 */ /* 0x040fe20000000000 */
[----:B------:R-:W-:Y:S01]  /*0a10*/  LOP3.LUT R26, R2, 0x7, RZ, 0xc0, !PT ;  /* 0x00000007021a7812 */ /* 0x000fe200078ec0ff */
[----:B------:R-:W-:Y:S01]  /*0a20*/  IMAD R25, R3, R2, RZ ;  /* 0x0000000203197224 */ /* 0x000fe200078e02ff */
[----:B------:R-:W-:Y:S02]  /*0a30*/  MOV R27, RZ ;  /* 0x000000ff001b7202 */ /* 0x000fe40000000f00 */
[----:B------:R-:W-:Y:S02]  /*0a40*/  CS2R R22, SRZ ;  /* 0x0000000000167805 */ /* 0x000fe4000001ff00 */
[----:B------:R-:W-:Y:S02]  /*0a50*/  ISETP.GE.U32.AND P0, PT, R4, 0x7, PT ;  /* 0x000000070400780c */ /* 0x000fe40003f06070 */
[----:B------:R-:W-:-:S11]  /*0a60*/  CS2R R16, SRZ ;  /* 0x0000000000107805 */ /* 0x000fd6000001ff00 */
[----:B------:R-:W-:Y:S05]  /*0a70*/  @!P0 BRA `(.L_x_7) ;  /* 0x0000000400008947 */ /* 0x000fea0003800000 */
[----:B------:R-:W-:Y:S01]  /*0a80*/  LOP3.LUT R27, R2, 0x7ffffff8, RZ, 0xc0, !PT ;  /* 0x7ffffff8021b7812 */ /* 0x000fe200078ec0ff */
[----:B------:R-:W-:Y:S01]  /*0a90*/  IMAD R29, R3, R2, R2 ;  /* 0x00000002031d7224 */ /* 0x000fe200078e0202 */
[----:B------:R-:W-:Y:S01]  /*0aa0*/  MOV R28, R25 ;  /* 0x00000019001c7202 */ /* 0x000fe20000000f00 */
[----:B------:R-:W-:Y:S01]  /*0ab0*/  IMAD.MOV.U32 R4, RZ, RZ, R0 ;  /* 0x000000ffff047224 */ /* 0x000fe200078e0000 */
[----:B------:R-:W-:Y:S02]  /*0ac0*/  CS2R R22, SRZ ;  /* 0x0000000000167805 */ /* 0x000fe4000001ff00 */
[----:B------:R-:W-:-:S07]  /*0ad0*/  IADD3 R24, PT, PT, -R27, RZ, RZ ;  /* 0x000000ff1b187210 */ /* 0x000fce0007ffe1ff */
.L_x_8:
[----:B------:R-:W0:Y:S08]  /*0ae0*/  LDC.64 R12, c[0x0][0x388] ;  /* 0x0000e200ff0c7b82 */ /* 0x000e300000000a00 */
[----:B------:R-:W1:Y:S01]  /*0af0*/  LDC.64 R8, c[0x0][0x380] ;  /* 0x0000e000ff087b82 */ /* 0x000e620000000a00 */
[----:B0-----:R-:W-:-:S05]  /*0b00*/  IMAD.WIDE R12, R4, 0x8, R12 ;  /* 0x00000008040c7825 */ /* 0x001fca00078e020c */
[----:B------:R-:W2:Y:S01]  /*0b10*/  LDG.E.64 R18, desc[UR8][R12.64] ;  /* 0x000000080c127981 */ /* 0x000ea2000c1e1b00 */
[----:B-1----:R-:W-:-:S05]  /*0b20*/  IMAD.WIDE.U32 R6, R28, 0x8, R8 ;  /* 0x000000081c067825 */ /* 0x002fca00078e0008 */
[----:B------:R-:W2:Y:S01]  /*0b30*/  LDG.E.64 R14, desc[UR8][R6.64] ;  /* 0x00000008060e7981 */ /* 0x000ea2000c1e1b00 */
[----:B------:R-:W-:-:S03]  /*0b40*/  IMAD.WIDE.U32 R8, R29, 0x8, R8 ;  /* 0x000000081d087825 */ /* 0x000fc600078e0008 */
[----:B------:R-:W3:Y:S01]  /*0b50*/  LDG.E.64 R10, desc[UR8][R6.64+0x8] ;  /* 0x00000808060a7981 */ /* 0x000ee2000c1e1b00 */
[----:B------:R-:W-:-:S05]  /*0b60*/  IMAD.WIDE R20, R5, 0x8, R12 ;  /* 0x0000000805147825 */ /* 0x000fca00078e020c */
[----:B------:R0:W3:Y:S01]  /*0b70*/  LDG.E.64 R12, desc[UR8][R20.64] ;  /* 0x00000008140c7981 */ /* 0x0000e2000c1e1b00 */
[----:B--2---:R-:W-:-:S03]  /*0b80*/  DFMA R14, R18, R14, R16 ;  /* 0x0000000e120e722b */ /* 0x004fc60000000010 */
[----:B------:R-:W2:Y:S01]  /*0b90*/  LDG.E.64 R16, desc[UR8][R8.64] ;  /* 0x0000000808107981 */ /* 0x000ea2000c1e1b00 */
[----:B0-----:R-:W-:-:S04]  /*0ba0*/  IMAD.WIDE R20, R5, 0x8, R20 ;  /* 0x0000000805147825 */ /* 0x001fc800078e0214 */
[----:B---3--:R-:W-:Y:S02]  /*0bb0*/  DFMA R10, R12, R10, R14 ;  /* 0x0000000a0c0a722b */ /* 0x008fe4000000000e */
[----:B------:R0:W3:Y:S01]  /*0bc0*/  LDG.E.64 R14, desc[UR8][R20.64] ;  /* 0x00000008140e7981 */ /* 0x0000e2000c1e1b00 */
[----:B--2---:R-:W-:-:S03]  /*0bd0*/  DFMA R16, R18, R16, R22 ;  /* 0x000000101210722b */ /* 0x004fc60000000016 */
[----:B------:R-:W2:Y:S04]  /*0be0*/  LDG.E.64 R22, desc[UR8][R8.64+0x8] ;  /* 0x0000080808167981 */ /* 0x000ea8000c1e1b00 */
[----:B------:R-:W3:Y:S01]  /*0bf0*/  LDG.E.64 R18, desc[UR8][R6.64+0x10] ;  /* 0x0000100806127981 */ /* 0x000ee2000c1e1b00 */
[----:B0-----:R-:W-:Y:S01]  /*0c00*/  IMAD.WIDE R20, R5, 0x8, R20 ;  /* 0x0000000805147825 */ /* 0x001fe200078e0214 */
[----:B--2---:R-:W-:Y:S02]  /*0c10*/  DFMA R22, R12, R22, R16 ;  /* 0x000000160c16722b */ /* 0x004fe40000000010 */
[----:B------:R-:W2:Y:S01]  /*0c20*/  LDG.E.64 R16, desc[UR8][R8.64+0x10] ;  /* 0x0000100808107981 */ /* 0x000ea2000c1e1b00 */
[----:B---3--:R-:W-:-:S03]  /*0c30*/  DFMA R18, R14, R18, R10 ;  /* 0x000000120e12722b */ /* 0x008fc6000000000a */
[----:B------:R-:W3:Y:S04]  /*0c40*/  LDG.E.64 R10, desc[UR8][R6.64+0x18] ;  /* 0x00001808060a7981 */ /* 0x000ee8000c1e1b00 */
[----:B------:R-:W3:Y:S01]  /*0c50*/  LDG.E.64 R12, desc[UR8][R20.64] ;  /* 0x00000008140c7981 */ /* 0x000ee2000c1e1b00 */
[----:B--2---:R-:W-:Y:S01]  /*0c60*/  DFMA R16, R14, R16, R22 ;  /* 0x000000100e10722b */ /* 0x004fe20000000016 */
[----:B------:R-:W-:Y:S02]  /*0c70*/  IMAD.WIDE R14, R5, 0x8, R20 ;  /* 0x00000008050e7825 */ /* 0x000fe400078e0214 */
[----:B------:R-:W2:Y:S04]  /*0c80*/  LDG.E.64 R22, desc[UR8][R8.64+0x18] ;  /* 0x0000180808167981 */ /* 0x000ea8000c1e1b00 */
[----:B------:R0:W4:Y:S01]  /*0c90*/  LDG.E.64 R20, desc[UR8][R14.64] ;  /* 0x000000080e147981 */ /* 0x000122000c1e1b00 */
[----:B---3--:R-:W-:-:S03]  /*0ca0*/  DFMA R10, R12, R10, R18 ;  /* 0x0000000a0c0a722b */ /* 0x008fc60000000012 */
[----:B------:R-:W4:Y:S01]  /*0cb0*/  LDG.E.64 R18, desc[UR8][R6.64+0x20] ;  /* 0x0000200806127981 */ /* 0x000f22000c1e1b00 */
[----:B0-----:R-:W-:Y:S01]  /*0cc0*/  IMAD.WIDE R14, R5, 0x8, R14 ;  /* 0x00000008050e7825 */ /* 0x001fe200078e020e */
[----:B--2---:R-:W-:Y:S02]  /*0cd0*/  DFMA R22, R12, R22, R16 ;  /* 0x000000160c16722b */ /* 0x004fe40000000010 */
[----:B------:R-:W2:Y:S04]  /*0ce0*/  LDG.E.64 R16, desc[UR8][R6.64+0x28] ;  /* 0x0000280806107981 */ /* 0x000ea8000c1e1b00 */
[----:B------:R-:W3:Y:S01]  /*0cf0*/  LDG.E.64 R12, desc[UR8][R8.64+0x20] ;  /* 0x00002008080c7981 */ /* 0x000ee2000c1e1b00 */
[----:B----4-:R-:W-:-:S03]  /*0d00*/  DFMA R18, R20, R18, R10 ;  /* 0x000000121412722b */ /* 0x010fc6000000000a */
[----:B------:R0:W2:Y:S02]  /*0d10*/  LDG.E.64 R10, desc[UR8][R14.64] ;  /* 0x000000080e0a7981 */ /* 0x0000a4000c1e1b00 */
[----:B0-----:R-:W-:-:S03]  /*0d20*/  IMAD.WIDE R14, R5, 0x8, R14 ;  /* 0x00000008050e7825 */ /* 0x001fc600078e020e */
[----:B--2---:R-:W-:Y:S02]  /*0d30*/  DFMA R16, R10, R16, R18 ;  /* 0x000000100a10722b */ /* 0x004fe40000000012 */
[----:B------:R-:W2:Y:S01]  /*0d40*/  LDG.E.64 R18, desc[UR8][R8.64+0x28] ;  /* 0x0000280808127981 */ /* 0x000ea2000c1e1b00 */
[----:B---3--:R-:W-:-:S03]  /*0d50*/  DFMA R12, R20, R12, R22 ;  /* 0x0000000c140c722b */ /* 0x008fc60000000016 */
[----:B------:R-:W3:Y:S04]  /*0d60*/  LDG.E.64 R20, desc[UR8][R6.64+0x30] ;  /* 0x0000300806147981 */ /* 0x000ee8000c1e1b00 */
[----:B------:R-:W3:Y:S01]  /*0d70*/  LDG.E.64 R22, desc[UR8][R14.64] ;  /* 0x000000080e167981 */ /* 0x000ee2000c1e1b00 */
[----:B------:R-:W-:Y:S01]  /*0d80*/  VIADD R24, R24, 0x8 ;  /* 0x0000000818187836 */ /* 0x000fe20000000000 */
[----:B--2---:R-:W-:Y:S02]  /*0d90*/  DFMA R12, R10, R18, R12 ;  /* 0x000000120a0c722b */ /* 0x004fe4000000000c */
[----:B------:R-:W2:Y:S01]  /*0da0*/  LDG.E.64 R18, desc[UR8][R8.64+0x30] ;  /* 0x0000300808127981 */ /* 0x000ea2000c1e1b00 */
[----:B------:R-:W-:-:S03]  /*0db0*/  IMAD.WIDE R10, R5, 0x8, R14 ;  /* 0x00000008050a7825 */ /* 0x000fc600078e020e */
[----:B------:R-:W4:Y:S01]  /*0dc0*/  LDG.E.64 R14, desc[UR8][R8.64+0x38] ;  /* 0x00003808080e7981 */ /* 0x000f22000c1e1b00 */
[----:B---3--:R-:W-:-:S03]  /*0dd0*/  DFMA R16, R22, R20, R16 ;  /* 0x000000141610722b */ /* 0x008fc60000000010 */
[----:B------:R-:W3:Y:S04]  /*0de0*/  LDG.E.64 R20, desc[UR8][R6.64+0x38] ;  /* 0x0000380806147981 */ /* 0x000ee8000c1e1b00 */
[----:B------:R-:W3:Y:S01]  /*0df0*/  LDG.E.64 R10, desc[UR8][R10.64] ;  /* 0x000000080a0a7981 */ /* 0x000ee2000c1e1b00 */
[----:B------:R-:W-:Y:S01]  /*0e00*/  ISETP.NE.AND P0, PT, R24, RZ, PT ;  /* 0x000000ff1800720c */ /* 0x000fe20003f05270 */
[----:B------:R-:W-:Y:S01]  /*0e10*/  VIADD R28, R28, 0x8 ;  /* 0x000000081c1c7836 */ /* 0x000fe20000000000 */
[----:B------:R-:W-:Y:S02]  /*0e20*/  LEA R4, R5, R4, 0x3 ;  /* 0x0000000405047211 */ /* 0x000fe400078e18ff */
[----:B------:R-:W-:Y:S01]  /*0e30*/  IADD3 R29, PT, PT, R29, 0x8, RZ ;  /* 0x000000081d1d7810 */ /* 0x000fe20007ffe0ff */
[----:B--2---:R-:W-:-:S02]  /*0e40*/  DFMA R12, R22, R18, R12 ;  /* 0x00000012160c722b */ /* 0x004fc4000000000c */
[----:B---3--:R-:W-:-:S06]  /*0e50*/  DFMA R16, R10, R20, R16 ;  /* 0x000000140a10722b */ /* 0x008fcc0000000010 */
[----:B----4-:R-:W-:Y:S01]  /*0e60*/  DFMA R22, R10, R14, R12 ;  /* 0x0000000e0a16722b */ /* 0x010fe2000000000c */
[----:B------:R-:W-:Y:S10]  /*0e70*/  @P0 BRA `(.L_x_8) ;  /* 0xfffffffc00180947 */ /* 0x000ff4000383ffff */
.L_x_7:
[----:B------:R-:W-:-:S13]  /*0e80*/  ISETP.NE.AND P0, PT, R26, RZ, PT ;  /* 0x000000ff1a00720c */ /* 0x000fda0003f05270 */
[----:B------:R-:W-:Y:S05]  /*0e90*/  @!P0 BRA `(.L_x_6) ;  /* 0x00000004007c8947 */ /* 0x000fea0003800000 */
[----:B------:R-:W-:Y:S02]  /*0ea0*/  ISETP.GE.U32.AND P1, PT, R26, 0x4, PT ;  /* 0x000000041a00780c */ /* 0x000fe40003f26070 */
[----:B------:R-:W-:-:S04]  /*0eb0*/  LOP3.LUT R4, R2, 0x3, RZ, 0xc0, !PT ;  /* 0x0000000302047812 */ /* 0x000fc800078ec0ff */
[----:B------:R-:W-:-:S07]  /*0ec0*/  ISETP.NE.AND P0, PT, R4, RZ, PT ;  /* 0x000000ff0400720c */ /* 0x000fce0003f05270 */
[----:B------:R-:W-:Y:S06]  /*0ed0*/  @!P1 BRA `(.L_x_9) ;  /* 0x0000000000a89947 */ /* 0x000fec0003800000 */
[----:B------:R-:W0:Y:S01]  /*0ee0*/  LDC.64 R20, c[0x0][0x380] ;  /* 0x0000e000ff147b82 */ /* 0x000e220000000a00 */
[C---:B------:R-:W-:Y:S01]  /*0ef0*/  IADD3 R15, PT, PT, R27.reuse, R25, RZ ;  /* 0x000000191b0f7210 */ /* 0x040fe20007ffe0ff */
[----:B------:R-:W-:Y:S01]  /*0f00*/  IMAD R7, R27, R5, R0 ;  /* 0x000000051b077224 */ /* 0x000fe200078e0200 */
[----:B------:R-:W1:Y:S05]  /*0f10*/  LDCU.64 UR4, c[0x0][0x380] ;  /* 0x00007000ff0477ac */ /* 0x000e6a0008000a00 */
[----:B------:R-:W2:Y:S01]  /*0f20*/  LDC.64 R8, c[0x0][0x388] ;  /* 0x0000e200ff087b82 */ /* 0x000ea20000000a00 */
[----:B0-----:R-:W-:-:S06]  /*0f30*/  IMAD.WIDE.U32 R28, R15, 0x8, R20 ;  /* 0x000000080f1c7825 */ /* 0x001fcc00078e0014 */
[----:B------:R-:W3:Y:S01]  /*0f40*/  LDG.E.64 R28, desc[UR8][R28.64] ;  /* 0x000000081c1c7981 */ /* 0x000ee2000c1e1b00 */
[----:B--2---:R-:W-:-:S05]  /*0f50*/  IMAD.WIDE R8, R7, 0x8, R8 ;  /* 0x0000000807087825 */ /* 0x004fca00078e0208 */
[----:B------:R0:W3:Y:S01]  /*0f60*/  LDG.E.64 R12, desc[UR8][R8.64] ;  /* 0x00000008080c7981 */ /* 0x0000e2000c1e1b00 */
[----:B------:R-:W-:Y:S01]  /*0f70*/  IADD3 R11, P2, PT, R27, R25, RZ ;  /* 0x000000191b0b7210 */ /* 0x000fe20007f5e0ff */
[----:B------:R-:W-:Y:S01]  /*0f80*/  IMAD.IADD R15, R15, 0x1, R2 ;  /* 0x000000010f0f7824 */ /* 0x000fe200078e0202 */
[----:B------:R-:W-:Y:S02]  /*0f90*/  IADD3 R6, PT, PT, R25, R2, RZ ;  /* 0x0000000219067210 */ /* 0x000fe40007ffe0ff */
[----:B------:R-:W-:Y:S01]  /*0fa0*/  IADD3.X R14, PT, PT, RZ, RZ, RZ, P2, !PT ;  /* 0x000000ffff0e7210 */ /* 0x000fe200017fe4ff */
[----:B------:R-:W-:Y:S01]  /*0fb0*/  IMAD.WIDE.U32 R20, R15, 0x8, R20 ;  /* 0x000000080f147825 */ /* 0x000fe200078e0014 */
[----:B------:R-:W-:Y:S02]  /*0fc0*/  IADD3 R7, P1, PT, R27, R6, RZ ;  /* 0x000000061b077210 */ /* 0x000fe40007f3e0ff */
[----:B-1----:R-:W-:Y:S02]  /*0fd0*/  LEA R10, P2, R11, UR4, 0x3 ;  /* 0x000000040b0a7c11 */ /* 0x002fe4000f8418ff */
[----:B------:R-:W-:-:S02]  /*0fe0*/  IADD3.X R18, PT, PT, RZ, RZ, RZ, P1, !PT ;  /* 0x000000ffff127210 */ /* 0x000fc40000ffe4ff */
[----:B------:R-:W-:Y:S02]  /*0ff0*/  LEA.HI.X R11, R11, UR5, R14, 0x3, P2 ;  /* 0x000000050b0b7c11 */ /* 0x000fe400090f1c0e */
[----:B------:R-:W-:Y:S01]  /*1000*/  LEA R6, P1, R7, UR4, 0x3 ;  /* 0x0000000407067c11 */ /* 0x000fe2000f8218ff */
[----:B------:R-:W2:Y:S01]  /*1010*/  LDG.E.64 R14, desc[UR8][R20.64] ;  /* 0x00000008140e7981 */ /* 0x000ea2000c1e1b00 */
[----:B0-----:R-:W-:Y:S02]  /*1020*/  IMAD.WIDE R8, R5, 0x8, R8 ;  /* 0x0000000805087825 */ /* 0x001fe400078e0208 */
[----:B------:R-:W-:Y:S02]  /*1030*/  LEA.HI.X R7, R7, UR5, R18, 0x3, P1 ;  /* 0x0000000507077c11 */ /* 0x000fe400088f1c12 */
[----:B------:R-:W4:Y:S04]  /*1040*/  LDG.E.64 R18, desc[UR8][R10.64+0x8] ;  /* 0x000008080a127981 */ /* 0x000f28000c1e1b00 */
[----:B------:R-:W5:Y:S01]  /*1050*/  LDG.E.64 R20, desc[UR8][R6.64+0x8] ;  /* 0x0000080806147981 */ /* 0x000f62000c1e1b00 */
[----:B---3--:R-:W-:-:S03]  /*1060*/  DFMA R28, R12, R28, R16 ;  /* 0x0000001c0c1c722b */ /* 0x008fc60000000010 */
[----:B------:R0:W4:Y:S01]  /*1070*/  LDG.E.64 R16, desc[UR8][R8.64] ;  /* 0x0000000808107981 */ /* 0x000122000c1e1b00 */
[----:B--2---:R-:W-:Y:S01]  /*1080*/  DFMA R14, R12, R14, R22 ;  /* 0x0000000e0c0e722b */ /* 0x004fe20000000016 */
[----:B------:R-:W-:-:S04]  /*1090*/  IMAD.WIDE R12, R5, 0x8, R8 ;  /* 0x00000008050c7825 */ /* 0x000fc800078e0208 */
[----:B0-----:R-:W-:-:S06]  /*10a0*/  IMAD.WIDE R8, R5, 0x8, R12 ;  /* 0x0000000805087825 */ /* 0x001fcc00078e020c */
[----:B------:R-:W2:Y:S01]  /*10b0*/  LDG.E.64 R8, desc[UR8][R8.64] ;  /* 0x0000000808087981 */ /* 0x000ea2000c1e1b00 */
[C---:B----4-:R-:W-:Y:S02]  /*10c0*/  DFMA R18, R16.reuse, R18, R28 ;  /* 0x000000121012722b */ /* 0x050fe4000000001c */
[----:B-----5:R-:W-:Y:S01]  /*10d0*/  DFMA R22, R16, R20, R14 ;  /* 0x000000141016722b */ /* 0x020fe2000000000e */
[----:B------:R-:W3:Y:S04]  /*10e0*/  LDG.E.64 R28, desc[UR8][R6.64+0x18] ;  /* 0x00001808061c7981 */ /* 0x000ee8000c1e1b00 */
[----:B------:R-:W4:Y:S04]  /*10f0*/  LDG.E.64 R14, desc[UR8][R10.64+0x10] ;  /* 0x000010080a0e7981 */ /* 0x000f28000c1e1b00 */
[----:B------:R-:W4:Y:S04]  /*1100*/  LDG.E.64 R16, desc[UR8][R12.64] ;  /* 0x000000080c107981 */ /* 0x000f28000c1e1b00 */
[----:B------:R-:W5:Y:S04]  /*1110*/  LDG.E.64 R20, desc[UR8][R6.64+0x10] ;  /* 0x0000100806147981 */ /* 0x000f68000c1e1b00 */
[----:B------:R-:W2:Y:S01]  /*1120*/  LDG.E.64 R12, desc[UR8][R10.64+0x18] ;  /* 0x000018080a0c7981 */ /* 0x000ea2000c1e1b00 */
[----:B------:R-:W-:Y:S01]  /*1130*/  VIADD R27, R27, 0x4 ;  /* 0x000000041b1b7836 */ /* 0x000fe20000000000 */
[----:B----4-:R-:W-:-:S02]  /*1140*/  DFMA R14, R16, R14, R18 ;  /* 0x0000000e100e722b */ /* 0x010fc40000000012 */
[----:B-----5:R-:W-:-:S06]  /*1150*/  DFMA R22, R16, R20, R22 ;  /* 0x000000141016722b */ /* 0x020fcc0000000016 */
[C---:B--2---:R-:W-:Y:S02]  /*1160*/  DFMA R16, R8.reuse, R12, R14 ;  /* 0x0000000c0810722b */ /* 0x044fe4000000000e */
[----:B---3--:R-:W-:-:S11]  /*1170*/  DFMA R22, R8, R28, R22 ;  /* 0x0000001c0816722b */ /* 0x008fd60000000016 */
.L_x_9:
[----:B------:R-:W-:Y:S05]  /*1180*/  @!P0 BRA `(.L_x_6) ;  /* 0x0000000000c08947 */ /* 0x000fea0003800000 */
[----:B------:R-:W-:Y:S02]  /*1190*/  ISETP.NE.AND P1, PT, R4, 0x1, PT ;  /* 0x000000010400780c */ /* 0x000fe40003f25270 */
[----:B------:R-:W-:-:S04]  /*11a0*/  LOP3.LUT R6, R2, 0x1, RZ, 0xc0, !PT ;  /* 0x0000000102067812 */ /* 0x000fc800078ec0ff */
[----:B------:R-:W-:-:S07]  /*11b0*/  ISETP.NE.U32.AND P0, PT, R6, 0x1, PT ;  /* 0x000000010600780c */ /* 0x000fce0003f05070 */
[----:B------:R-:W-:Y:S06]  /*11c0*/  @!P1 BRA `(.L_x_10) ;  /* 0x0000000000789947 */ /* 0x000fec0003800000 */
[----:B------:R-:W0:Y:S01]  /*11d0*/  LDC.64 R8, c[0x0][0x380] ;  /* 0x0000e000ff087b82 */ /* 0x000e220000000a00 */
[----:B------:R-:W1:Y:S01]  /*11e0*/  LDCU.64 UR4, c[0x0][0x380] ;  /* 0x00007000ff0477ac */ /* 0x000e620008000a00 */
[-C--:B------:R-:W-:Y:S01]  /*11f0*/  IADD3 R7, P1, PT, R27, R25.reuse, RZ ;  /* 0x000000191b077210 */ /* 0x080fe20007f3e0ff */
[----:B------:R-:W-:Y:S01]  /*1200*/  IMAD.IADD R4, R25, 0x1, R2 ;  /* 0x0000000119047824 */ /* 0x000fe200078e0202 */
[C---:B------:R-:W-:Y:S01]  /*1210*/  IADD3 R13, PT, PT, R27.reuse, R25, RZ ;  /* 0x000000191b0d7210 */ /* 0x040fe20007ffe0ff */
[----:B------:R-:W-:Y:S01]  /*1220*/  IMAD R11, R27, R5, R0 ;  /* 0x000000051b0b7224 */ /* 0x000fe200078e0200 */
[----:B------:R-:W-:Y:S02]  /*1230*/  IADD3.X R10, PT, PT, RZ, RZ, RZ, P1, !PT ;  /* 0x000000ffff0a7210 */ /* 0x000fe40000ffe4ff */
[----:B------:R-:W2:Y:S01]  /*1240*/  LDC.64 R20, c[0x0][0x388] ;  /* 0x0000e200ff147b82 */ /* 0x000ea20000000a00 */
[----:B------:R-:W-:Y:S02]  /*1250*/  IADD3 R15, PT, PT, R13, R2, RZ ;  /* 0x000000020d0f7210 */ /* 0x000fe40007ffe0ff */
[----:B-1----:R-:W-:-:S04]  /*1260*/  LEA R6, P1, R7, UR4, 0x3 ;  /* 0x0000000407067c11 */ /* 0x002fc8000f8218ff */
[----:B------:R-:W-:Y:S01]  /*1270*/  LEA.HI.X R7, R7, UR5, R10, 0x3, P1 ;  /* 0x0000000507077c11 */ /* 0x000fe200088f1c0a */
[----:B0-----:R-:W-:Y:S01]  /*1280*/  IMAD.WIDE.U32 R12, R13, 0x8, R8 ;  /* 0x000000080d0c7825 */ /* 0x001fe200078e0008 */
[----:B------:R-:W-:-:S03]  /*1290*/  IADD3 R4, P1, PT, R27, R4, RZ ;  /* 0x000000041b047210 */ /* 0x000fc60007f3e0ff */
[----:B------:R-:W-:Y:S01]  /*12a0*/  IMAD.WIDE.U32 R8, R15, 0x8, R8 ;  /* 0x000000080f087825 */ /* 0x000fe200078e0008 */
[----:B------:R-:W3:Y:S03]  /*12b0*/  LDG.E.64 R6, desc[UR8][R6.64+0x8] ;  /* 0x0000080806067981 */ /* 0x000ee6000c1e1b00 */
[----:B--2---:R-:W-:Y:S01]  /*12c0*/  IMAD.WIDE R20, R11, 0x8, R20 ;  /* 0x000000080b147825 */ /* 0x004fe200078e0214 */
[----:B------:R-:W-:Y:S01]  /*12d0*/  IADD3.X R11, PT, PT, RZ, RZ, RZ, P1, !PT ;  /* 0x000000ffff0b7210 */ /* 0x000fe20000ffe4ff */
[----:B------:R-:W2:Y:S01]  /*12e0*/  LDG.E.64 R12, desc[UR8][R12.64] ;  /* 0x000000080c0c7981 */ /* 0x000ea2000c1e1b00 */
[----:B------:R-:W-:-:S03]  /*12f0*/  LEA R10, P1, R4, UR4, 0x3 ;  /* 0x00000004040a7c11 */ /* 0x000fc6000f8218ff */
[----:B------:R-:W2:Y:S01]  /*1300*/  LDG.E.64 R14, desc[UR8][R20.64] ;  /* 0x00000008140e7981 */ /* 0x000ea2000c1e1b00 */
[----:B------:R-:W-:Y:S01]  /*1310*/  IMAD.WIDE R18, R5, 0x8, R20 ;  /* 0x0000000805127825 */ /* 0x000fe200078e0214 */
[----:B------:R-:W-:Y:S02]  /*1320*/  LEA.HI.X R11, R4, UR5, R11, 0x3, P1 ;  /* 0x00000005040b7c11 */ /* 0x000fe400088f1c0b */
[----:B------:R-:W4:Y:S04]  /*1330*/  LDG.E.64 R8, desc[UR8][R8.64] ;  /* 0x0000000808087981 */ /* 0x000f28000c1e1b00 */
[----:B------:R-:W3:Y:S04]  /*1340*/  LDG.E.64 R18, desc[UR8][R18.64] ;  /* 0x0000000812127981 */ /* 0x000ee8000c1e1b00 */
[----:B------:R-:W5:Y:S01]  /*1350*/  LDG.E.64 R10, desc[UR8][R10.64+0x8] ;  /* 0x000008080a0a7981 */ /* 0x000f62000c1e1b00 */
[----:B------:R-:W-:Y:S01]  /*1360*/  VIADD R27, R27, 0x2 ;  /* 0x000000021b1b7836 */ /* 0x000fe20000000000 */
[----:B--2---:R-:W-:-:S02]  /*1370*/  DFMA R16, R14, R12, R16 ;  /* 0x0000000c0e10722b */ /* 0x004fc40000000010 */
[----:B----4-:R-:W-:-:S06]  /*1380*/  DFMA R22, R14, R8, R22 ;  /* 0x000000080e16722b */ /* 0x010fcc0000000016 */
[C---:B---3--:R-:W-:Y:S02]  /*1390*/  DFMA R16, R18.reuse, R6, R16 ;  /* 0x000000061210722b */ /* 0x048fe40000000010 */
[----:B-----5:R-:W-:-:S11]  /*13a0*/  DFMA R22, R18, R10, R22 ;  /* 0x0000000a1216722b */ /* 0x020fd60000000016 */
.L_x_10:
[----:B------:R-:W-:Y:S05]  /*13b0*/  @P0 BRA `(.L_x_6) ;  /* 0x0000000000340947 */ /* 0x000fea0003800000 */
[----:B------:R-:W0:Y:S01]  /*13c0*/  LDC.64 R6, c[0x0][0x380] ;  /* 0x0000e000ff067b82 */ /* 0x000e220000000a00 */
[----:B------:R-:W-:Y:S01]  /*13d0*/  IADD3 R11, PT, PT, R25, R27, RZ ;  /* 0x0000001b190b7210 */ /* 0x000fe20007ffe0ff */
[----:B------:R-:W-:-:S03]  /*13e0*/  IMAD R27, R27, R5, R0 ;  /* 0x000000051b1b7224 */ /* 0x000fc600078e0200 */
[----:B------:R-:W-:-:S03]  /*13f0*/  IADD3 R13, PT, PT, R11, R2, RZ ;  /* 0x000000020b0d7210 */ /* 0x000fc60007ffe0ff */
        /* <DEDUP_REMOVED lines=9> */
.L_x_6:
[----:B------:R-:W0:Y:S01]  /*1490*/  LDC.64 R6, c[0x0][0x390] ;  /* 0x0000e400ff067b82 */ /* 0x000e220000000a00 */
[----:B------:R-:W-:-:S04]  /*14a0*/  IMAD R3, R3, R5, R0 ;  /* 0x0000000503037224 */ /* 0x000fc800078e0200 */
[----:B0-----:R-:W-:-:S05]  /*14b0*/  IMAD.WIDE R6, R3, 0x8, R6 ;  /* 0x0000000803067825 */ /* 0x001fca00078e0206 */
[----:B------:R-:W-:Y:S01]  /*14c0*/  STG.E.64 desc[UR8][R6.64], R16 ;  /* 0x0000001006007986 */ /* 0x000fe2000c101b08 */
[----:B------:R-:W-:-:S05]  /*14d0*/  IMAD.WIDE R2, R5, 0x8, R6 ;  /* 0x0000000805027825 */ /* 0x000fca00078e0206 */
[----:B------:R-:W-:Y:S01]  /*14e0*/  STG.E.64 desc[UR8][R2.64], R22 ;  /* 0x0000001602007986 */ /* 0x000fe2000c101b08 */
[----:B------:R-:W-:Y:S05]  /*14f0*/  EXIT ;  /* 0x000000000000794d */ /* 0x000fea0003800000 */
.L_x_11:
[----:B------:R-:W-:-:S00]  /*1500*/  BRA `(.L_x_11) ;  /* 0xfffffffc00fc7947 */ /* 0x000fc0000383ffff */
[----:B------:R-:W-:-:S00]  /*1510*/  NOP ;  /* 0x0000000000007918 */ /* 0x000fc00000000000 */
        /* <DEDUP_REMOVED lines=14> */
.L_x_32:


//--------------------- .text._Z19matmult_kernel_gpu2PdS_S_iii --------------------------
	.section	.text._Z19matmult_kernel_gpu2PdS_S_iii,"ax",@progbits
	.align	128
        .global         _Z19matmult_kernel_gpu2PdS_S_iii
        .type           _Z19matmult_kernel_gpu2PdS_S_iii,@function
        .size           _Z19matmult_kernel_gpu2PdS_S_iii,(.L_x_33 - _Z19matmult_kernel_gpu2PdS_S_iii)
        .other          _Z19matmult_kernel_gpu2PdS_S_iii,@"STO_CUDA_ENTRY STV_DEFAULT"
_Z19matmult_kernel_gpu2PdS_S_iii:
.text._Z19matmult_kernel_gpu2PdS_S_iii:
[----:B------:R-:W-:Y:S01]  /*0000*/  LDC R1, c[0x0][0x37c] ;  /* 0x0000df00ff017b82 */ /* 0x000fe20000000800 */
[----:B------:R-:W0:Y:S07]  /*0010*/  S2R R7, SR_TID.X ;  /* 0x0000000000077919 */ /* 0x000e2e0000002100 */
[----:B------:R-:W1:Y:S01]  /*0020*/  LDC R3, c[0x0][0x364] ;  /* 0x0000d900ff037b82 */ /* 0x000e620000000800 */
[----:B------:R-:W1:Y:S07]  /*0030*/  S2R R2, SR_TID.Y ;  /* 0x0000000000027919 */ /* 0x000e6e0000002200 */
[----:B------:R-:W0:Y:S08]  /*0040*/  S2UR UR5, SR_CTAID.X ;  /* 0x00000000000579c3 */ /* 0x000e300000002500 */
[----:B------:R-:W0:Y:S08]  /*0050*/  LDC R0, c[0x0][0x360] ;  /* 0x0000d800ff007b82 */ /* 0x000e300000000800 */
[----:B------:R-:W1:Y:S08]  /*0060*/  S2UR UR4, SR_CTAID.Y ;  /* 0x00000000000479c3 */ /* 0x000e700000002600 */
[----:B------:R-:W2:Y:S01]  /*0070*/  LDC.64 R4, c[0x0][0x398] ;  /* 0x0000e600ff047b82 */ /* 0x000ea20000000a00 */
[----:B0-----:R-:W-:-:S02]  /*0080*/  IMAD R0, R0, UR5, R7 ;  /* 0x0000000500007c24 */ /* 0x001fc4000f8e0207 */
[----:B-1----:R-:W-:-:S03]  /*0090*/  IMAD R3, R3, UR4, R2 ;  /* 0x0000000403037c24 */ /* 0x002fc6000f8e0202 */
[----:B--2---:R-:W-:-:S04]  /*00a0*/  ISETP.GE.AND P0, PT, R0, R5, PT ;  /* 0x000000050000720c */ /* 0x004fc80003f06270 */
[----:B------:R-:W-:-:S13]  /*00b0*/  ISETP.GE.OR P0, PT, R3, R4, P0 ;  /* 0x000000040300720c */ /* 0x000fda0000706670 */
[----:B------:R-:W-:Y:S05]  /*00c0*/  @P0 EXIT ;  /* 0x000000000000094d */ /* 0x000fea0003800000 */
[----:B------:R-:W0:Y:S01]  /*00d0*/  LDC R2, c[0x0][0x3a0] ;  /* 0x0000e800ff027b82 */ /* 0x000e220000000800 */
[----:B------:R-:W1:Y:S01]  /*00e0*/  LDCU.64 UR4, c[0x0][0x358] ;  /* 0x00006b00ff0477ac */ /* 0x000e620008000a00 */
[----:B------:R-:W-:Y:S02]  /*00f0*/  CS2R R18, SRZ ;  /* 0x0000000000127805 */ /* 0x000fe4000001ff00 */
[----:B0-----:R-:W-:-:S13]  /*0100*/  ISETP.GE.AND P0, PT, R2, 0x1, PT ;  /* 0x000000010200780c */ /* 0x001fda0003f06270 */
[----:B-1----:R-:W-:Y:S05]  /*0110*/  @!P0 BRA `(.L_x_12) ;  /* 0x0000000400e08947 */ /* 0x002fea0003800000 */
[C---:B------:R-:W-:Y:S01]  /*0120*/  ISETP.GE.U32.AND P1, PT, R2.reuse, 0x8, PT ;  /* 0x000000080200780c */ /* 0x040fe20003f26070 */
[----:B------:R-:W-:Y:S01]  /*0130*/  HFMA2 R7, -RZ, RZ, 0, 0 ;  /* 0x00000000ff077431 */ /* 0x000fe200000001ff */
[----:B------:R-:W-:Y:S01]  /*0140*/  LOP3.LUT R4, R2, 0x7, RZ, 0xc0, !PT ;  /* 0x0000000702047812 */ /* 0x000fe200078ec0ff */
[----:B------:R-:W-:Y:S01]  /*0150*/  IMAD R6, R3, R2, RZ ;  /* 0x0000000203067224 */ /* 0x000fe200078e02ff */
[----:B------:R-:W-:Y:S02]  /*0160*/  CS2R R18, SRZ ;  /* 0x0000000000127805 */ /* 0x000fe4000001ff00 */
[----:B------:R-:W-:-:S07]  /*0170*/  ISETP.NE.AND P0, PT, R4, RZ, PT ;  /* 0x000000ff0400720c */ /* 0x000fce0003f05270 */
[----:B------:R-:W-:Y:S06]  /*0180*/  @!P1 BRA `(.L_x_13) ;  /* 0x0000000000c49947 */ /* 0x000fec0003800000 */
[----:B------:R-:W0:Y:S01]  /*0190*/  LDC.64 R8, c[0x0][0x380] ;  /* 0x0000e000ff087b82 */ /* 0x000e220000000a00 */
[----:B------:R-:W-:Y:S01]  /*01a0*/  LOP3.LUT R7, R2, 0x7ffffff8, RZ, 0xc0, !PT ;  /* 0x7ffffff802077812 */ /* 0x000fe200078ec0ff */
[----:B------:R-:W-:Y:S01]  /*01b0*/  IMAD.MOV.U32 R28, RZ, RZ, R0 ;  /* 0x000000ffff1c7224 */ /* 0x000fe200078e0000 */
[----:B------:R-:W-:-:S03]  /*01c0*/  CS2R R18, SRZ ;  /* 0x0000000000127805 */ /* 0x000fc6000001ff00 */
[----:B------:R-:W-:Y:S02]  /*01d0*/  IMAD.MOV R26, RZ, RZ, -R7 ;  /* 0x000000ffff1a7224 */ /* 0x000fe400078e0a07 */
[----:B0-----:R-:W-:-:S03]  /*01e0*/  IMAD.WIDE.U32 R8, R6, 0x8, R8 ;  /* 0x0000000806087825 */ /* 0x001fc600078e0008 */
[----:B------:R-:W-:-:S04]  /*01f0*/  IADD3 R10, P1, PT, R8, 0x20, RZ ;  /* 0x00000020080a7810 */ /* 0x000fc80007f3e0ff */
[----:B------:R-:W-:-:S09]  /*0200*/  IADD3.X R11, PT, PT, RZ, R9, RZ, P1, !PT ;  /* 0x00000009ff0b7210 */ /* 0x000fd20000ffe4ff */
.L_x_14:
[----:B------:R-:W0:Y:S01]  /*0210*/  LDC.64 R22, c[0x0][0x388] ;  /* 0x0000e200ff167b82 */ /* 0x000e220000000a00 */
[----:B------:R-:W-:Y:S01]  /*0220*/  MOV R8, R10 ;  /* 0x0000000a00087202 */ /* 0x000fe20000000f00 */
[----:B------:R-:W-:-:S05]  /*0230*/  IMAD.MOV.U32 R9, RZ, RZ, R11 ;  /* 0x000000ffff097224 */ /* 0x000fca00078e000b */
[----:B------:R-:W2:Y:S04]  /*0240*/  LDG.E.64 R14, desc[UR4][R8.64+-0x20] ;  /* 0xffffe004080e7981 */ /* 0x000ea8000c1e1b00 */
[----:B------:R-:W3:Y:S01]  /*0250*/  LDG.E.64 R10, desc[UR4][R8.64+-0x18] ;  /* 0xffffe804080a7981 */ /* 0x000ee2000c1e1b00 */
[----:B0-----:R-:W-:-:S05]  /*0260*/  IMAD.WIDE R22, R28, 0x8, R22 ;  /* 0x000000081c167825 */ /* 0x001fca00078e0216 */
[----:B------:R-:W2:Y:S01]  /*0270*/  LDG.E.64 R12, desc[UR4][R22.64] ;  /* 0x00000004160c7981 */ /* 0x000ea2000c1e1b00 */
[----:B------:R-:W-:-:S05]  /*0280*/  IMAD.WIDE R24, R5, 0x8, R22 ;  /* 0x0000000805187825 */ /* 0x000fca00078e0216 */
[----:B------:R-:W3:Y:S01]  /*0290*/  LDG.E.64 R16, desc[UR4][R24.64] ;  /* 0x0000000418107981 */ /* 0x000ee2000c1e1b00 */
[----:B------:R-:W-:Y:S01]  /*02a0*/  IMAD.WIDE R20, R5, 0x8, R24 ;  /* 0x0000000805147825 */ /* 0x000fe200078e0218 */
[----:B--2---:R-:W-:Y:S02]  /*02b0*/  DFMA R18, R14, R12, R18 ;  /* 0x0000000c0e12722b */ /* 0x004fe40000000012 */
[----:B------:R-:W2:Y:S04]  /*02c0*/  LDG.E.64 R14, desc[UR4][R8.64+-0x10] ;  /* 0xfffff004080e7981 */ /* 0x000ea8000c1e1b00 */
[----:B------:R0:W2:Y:S02]  /*02d0*/  LDG.E.64 R12, desc[UR4][R20.64] ;  /* 0x00000004140c7981 */ /* 0x0000a4000c1e1b00 */
[----:B---3--:R-:W-:-:S02]  /*02e0*/  DFMA R16, R10, R16, R18 ;  /* 0x000000100a10722b */ /* 0x008fc40000000012 */
[----:B------:R-:W3:Y:S01]  /*02f0*/  LDG.E.64 R10, desc[UR4][R8.64+-0x8] ;  /* 0xfffff804080a7981 */ /* 0x000ee2000c1e1b00 */
[----:B0-----:R-:W-:-:S05]  /*0300*/  IMAD.WIDE R20, R5, 0x8, R20 ;  /* 0x0000000805147825 */ /* 0x001fca00078e0214 */
[----:B------:R-:W3:Y:S01]  /*0310*/  LDG.E.64 R18, desc[UR4][R20.64] ;  /* 0x0000000414127981 */ /* 0x000ee2000c1e1b00 */
[C---:B------:R-:W-:Y:S01]  /*0320*/  IMAD.WIDE R22, R5.reuse, 0x8, R20 ;  /* 0x0000000805167825 */ /* 0x040fe200078e0214 */
[----:B--2---:R-:W-:Y:S02]  /*0330*/  DFMA R12, R14, R12, R16 ;  /* 0x0000000c0e0c722b */ /* 0x004fe40000000010 */
[----:B------:R-:W2:Y:S04]  /*0340*/  LDG.E.64 R16, desc[UR4][R8.64] ;  /* 0x0000000408107981 */ /* 0x000ea8000c1e1b00 */
[----:B------:R-:W2:Y:S01]  /*0350*/  LDG.E.64 R14, desc[UR4][R22.64] ;  /* 0x00000004160e7981 */ /* 0x000ea2000c1e1b00 */
[----:B------:R-:W-:Y:S01]  /*0360*/  IMAD.WIDE R24, R5, 0x8, R22 ;  /* 0x0000000805187825 */ /* 0x000fe200078e0216 */
[----:B---3--:R-:W-:-:S02]  /*0370*/  DFMA R18, R10, R18, R12 ;  /* 0x000000120a12722b */ /* 0x008fc4000000000c */
[----:B------:R-:W3:Y:S04]  /*0380*/  LDG.E.64 R22, desc[UR4][R8.64+0x18] ;  /* 0x0000180408167981 */ /* 0x000ee8000c1e1b00 */
[----:B------:R-:W4:Y:S04]  /*0390*/  LDG.E.64 R10, desc[UR4][R8.64+0x8] ;  /* 0x00000804080a7981 */ /* 0x000f28000c1e1b00 */
[----:B------:R0:W4:Y:S02]  /*03a0*/  LDG.E.64 R12, desc[UR4][R24.64] ;  /* 0x00000004180c7981 */ /* 0x000124000c1e1b00 */
[----:B0-----:R-:W-:-:S04]  /*03b0*/  IMAD.WIDE R24, R5, 0x8, R24 ;  /* 0x0000000805187825 */ /* 0x001fc800078e0218 */
[----:B------:R-:W-:-:S06]  /*03c0*/  IMAD.WIDE R20, R5, 0x8, R24 ;  /* 0x0000000805147825 */ /* 0x000fcc00078e0218 */
[----:B------:R-:W3:Y:S01]  /*03d0*/  LDG.E.64 R20, desc[UR4][R20.64] ;  /* 0x0000000414147981 */ /* 0x000ee2000c1e1b00 */
[----:B--2---:R-:W-:-:S03]  /*03e0*/  DFMA R14, R16, R14, R18 ;  /* 0x0000000e100e722b */ /* 0x004fc60000000012 */
[----:B------:R-:W2:Y:S04]  /*03f0*/  LDG.E.64 R16, desc[UR4][R8.64+0x10] ;  /* 0x0000100408107981 */ /* 0x000ea8000c1e1b00 */
[----:B------:R-:W2:Y:S01]  /*0400*/  LDG.E.64 R18, desc[UR4][R24.64] ;  /* 0x0000000418127981 */ /* 0x000ea2000c1e1b00 */
[----:B------:R-:W-:-:S04]  /*0410*/  IADD3 R26, PT, PT, R26, 0x8, RZ ;  /* 0x000000081a1a7810 */ /* 0x000fc80007ffe0ff */
[----:B------:R-:W-:Y:S01]  /*0420*/  ISETP.NE.AND P1, PT, R26, RZ, PT ;  /* 0x000000ff1a00720c */ /* 0x000fe20003f25270 */
[----:B----4-:R-:W-:Y:S01]  /*0430*/  DFMA R10, R10, R12, R14 ;  /* 0x0000000c0a0a722b */ /* 0x010fe2000000000e */
[----:B------:R-:W-:-:S07]  /*0440*/  LEA R28, R5, R28, 0x3 ;  /* 0x0000001c051c7211 */ /* 0x000fce00078e18ff */
[----:B--2---:R-:W-:Y:S01]  /*0450*/  DFMA R18, R16, R18, R10 ;  /* 0x000000121012722b */ /* 0x004fe2000000000a */
[----:B------:R-:W-:-:S07]  /*0460*/  IADD3 R10, P2, PT, R8, 0x40, RZ ;  /* 0x00000040080a7810 */ /* 0x000fce0007f5e0ff */
[----:B---3--:R-:W-:Y:S01]  /*0470*/  DFMA R18, R22, R20, R18 ;  /* 0x000000141612722b */ /* 0x008fe20000000012 */
[----:B------:R-:W-:Y:S01]  /*0480*/  IMAD.X R11, RZ, RZ, R9, P2 ;  /* 0x000000ffff0b7224 */ /* 0x000fe200010e0609 */
[----:B------:R-:W-:Y:S09]  /*0490*/  @P1 BRA `(.L_x_14) ;  /* 0xfffffffc005c1947 */ /* 0x000ff2000383ffff */
.L_x_13:
[----:B------:R-:W-:Y:S05]  /*04a0*/  @!P0 BRA `(.L_x_12) ;  /* 0x0000000000fc8947 */ /* 0x000fea0003800000 */
[----:B------:R-:W-:Y:S02]  /*04b0*/  ISETP.GE.U32.AND P1, PT, R4, 0x4, PT ;  /* 0x000000040400780c */ /* 0x000fe40003f26070 */
[----:B------:R-:W-:-:S04]  /*04c0*/  LOP3.LUT R26, R2, 0x3, RZ, 0xc0, !PT ;  /* 0x00000003021a7812 */ /* 0x000fc800078ec0ff */
[----:B------:R-:W-:-:S07]  /*04d0*/  ISETP.NE.AND P0, PT, R26, RZ, PT ;  /* 0x000000ff1a00720c */ /* 0x000fce0003f05270 */
[----:B------:R-:W-:Y:S06]  /*04e0*/  @!P1 BRA `(.L_x_15) ;  /* 0x00000000006c9947 */ /* 0x000fec0003800000 */
[----:B------:R-:W0:Y:S01]  /*04f0*/  LDC.64 R24, c[0x0][0x380] ;  /* 0x0000e000ff187b82 */ /* 0x000e220000000a00 */
[----:B------:R-:W1:Y:S01]  /*0500*/  LDCU.64 UR6, c[0x0][0x380] ;  /* 0x00007000ff0677ac */ /* 0x000e620008000a00 */
[C---:B------:R-:W-:Y:S01]  /*0510*/  IMAD.IADD R9, R6.reuse, 0x1, R7 ;  /* 0x0000000106097824 */ /* 0x040fe200078e0207 */
[----:B------:R-:W-:Y:S01]  /*0520*/  IADD3 R4, P1, PT, R6, R7, RZ ;  /* 0x0000000706047210 */ /* 0x000fe20007f3e0ff */
[----:B------:R-:W-:-:S04]  /*0530*/  IMAD R13, R7, R5, R0 ;  /* 0x00000005070d7224 */ /* 0x000fc800078e0200 */
[----:B------:R-:W2:Y:S01]  /*0540*/  LDC.64 R10, c[0x0][0x388] ;  /* 0x0000e200ff0a7b82 */ /* 0x000ea20000000a00 */
[----:B0-----:R-:W-:-:S06]  /*0550*/  IMAD.WIDE.U32 R24, R9, 0x8, R24 ;  /* 0x0000000809187825 */ /* 0x001fcc00078e0018 */
[----:B------:R-:W3:Y:S01]  /*0560*/  LDG.E.64 R24, desc[UR4][R24.64] ;  /* 0x0000000418187981 */ /* 0x000ee2000c1e1b00 */
[----:B--2---:R-:W-:Y:S01]  /*0570*/  IMAD.WIDE R10, R13, 0x8, R10 ;  /* 0x000000080d0a7825 */ /* 0x004fe200078e020a */
[----:B------:R-:W-:Y:S02]  /*0580*/  IADD3.X R13, PT, PT, RZ, RZ, RZ, P1, !PT ;  /* 0x000000ffff0d7210 */ /* 0x000fe40000ffe4ff */
[C---:B-1----:R-:W-:Y:S02]  /*0590*/  LEA R28, P1, R4.reuse, UR6, 0x3 ;  /* 0x00000006041c7c11 */ /* 0x042fe4000f8218ff */
[----:B------:R-:W3:Y:S01]  /*05a0*/  LDG.E.64 R8, desc[UR4][R10.64] ;  /* 0x000000040a087981 */ /* 0x000ee2000c1e1b00 */
[----:B------:R-:W-:Y:S01]  /*05b0*/  IMAD.WIDE R14, R5, 0x8, R10 ;  /* 0x00000008050e7825 */ /* 0x000fe200078e020a */
[----:B------:R-:W-:-:S05]  /*05c0*/  LEA.HI.X R29, R4, UR7, R13, 0x3, P1 ;  /* 0x00000007041d7c11 */ /* 0x000fca00088f1c0d */
[----:B------:R-:W2:Y:S01]  /*05d0*/  LDG.E.64 R12, desc[UR4][R28.64+0x8] ;  /* 0x000008041c0c7981 */ /* 0x000ea2000c1e1b00 */
[----:B------:R-:W-:-:S03]  /*05e0*/  IMAD.WIDE R20, R5, 0x8, R14 ;  /* 0x0000000805147825 */ /* 0x000fc600078e020e */
[----:B------:R-:W2:Y:S04]  /*05f0*/  LDG.E.64 R10, desc[UR4][R14.64] ;  /* 0x000000040e0a7981 */ /* 0x000ea8000c1e1b00 */
[----:B------:R-:W4:Y:S01]  /*0600*/  LDG.E.64 R16, desc[UR4][R20.64] ;  /* 0x0000000414107981 */ /* 0x000f22000c1e1b00 */
[----:B------:R-:W-:-:S03]  /*0610*/  IMAD.WIDE R22, R5, 0x8, R20 ;  /* 0x0000000805167825 */ /* 0x000fc600078e0214 */
[----:B------:R-:W4:Y:S04]  /*0620*/  LDG.E.64 R14, desc[UR4][R28.64+0x10] ;  /* 0x000010041c0e7981 */ /* 0x000f28000c1e1b00 */
[----:B------:R-:W5:Y:S04]  /*0630*/  LDG.E.64 R20, desc[UR4][R28.64+0x18] ;  /* 0x000018041c147981 */ /* 0x000f68000c1e1b00 */
[----:B------:R-:W5:Y:S01]  /*0640*/  LDG.E.64 R22, desc[UR4][R22.64] ;  /* 0x0000000416167981 */ /* 0x000f62000c1e1b00 */
[----:B------:R-:W-:Y:S01]  /*0650*/  VIADD R7, R7, 0x4 ;  /* 0x0000000407077836 */ /* 0x000fe20000000000 */
[----:B---3--:R-:W-:-:S08]  /*0660*/  DFMA R8, R24, R8, R18 ;  /* 0x000000081808722b */ /* 0x008fd00000000012 */
[----:B--2---:R-:W-:-:S08]  /*0670*/  DFMA R8, R12, R10, R8 ;  /* 0x0000000a0c08722b */ /* 0x004fd00000000008 */
[----:B----4-:R-:W-:-:S08]  /*0680*/  DFMA R8, R14, R16, R8 ;  /* 0x000000100e08722b */ /* 0x010fd00000000008 */
[----:B-----5:R-:W-:-:S11]  /*0690*/  DFMA R18, R20, R22, R8 ;  /* 0x000000161412722b */ /* 0x020fd60000000008 */
.L_x_15:
[----:B------:R-:W-:Y:S05]  /*06a0*/  @!P0 BRA `(.L_x_12) ;  /* 0x00000000007c8947 */ /* 0x000fea0003800000 */
[----:B------:R-:W-:Y:S01]  /*06b0*/  ISETP.NE.AND P1, PT, R26, 0x1, PT ;  /* 0x000000011a00780c */ /* 0x000fe20003f25270 */
[----:B------:R-:W0:Y:S01]  /*06c0*/  LDC.64 R12, c[0x0][0x380] ;  /* 0x0000e000ff0c7b82 */ /* 0x000e220000000a00 */
[----:B------:R-:W-:-:S04]  /*06d0*/  LOP3.LUT R2, R2, 0x1, RZ, 0xc0, !PT ;  /* 0x0000000102027812 */ /* 0x000fc800078ec0ff */
[----:B------:R-:W-:-:S03]  /*06e0*/  ISETP.NE.U32.AND P0, PT, R2, 0x1, PT ;  /* 0x000000010200780c */ /* 0x000fc60003f05070 */
[----:B------:R-:W1:Y:S04]  /*06f0*/  LDC.64 R20, c[0x0][0x388] ;  /* 0x0000e200ff147b82 */ /* 0x000e680000000a00 */
[C---:B------:R-:W-:Y:S01]  /*0700*/  @P1 IADD3 R17, PT, PT, R6.reuse, R7, RZ ;  /* 0x0000000706111210 */ /* 0x040fe20007ffe0ff */
[C---:B------:R-:W-:Y:S01]  /*0710*/  @P1 IMAD R23, R7.reuse, R5, R0 ;  /* 0x0000000507171224 */ /* 0x040fe200078e0200 */
[----:B------:R-:W-:Y:S01]  /*0720*/  @P1 IADD3 R2, P2, PT, R6, R7, RZ ;  /* 0x0000000706021210 */ /* 0x000fe20007f5e0ff */
[----:B------:R-:W-:Y:S01]  /*0730*/  @P1 VIADD R7, R7, 0x2 ;  /* 0x0000000207071836 */ /* 0x000fe20000000000 */
[----:B------:R-:W2:Y:S02]  /*0740*/  @P1 LDC.64 R8, c[0x0][0x380] ;  /* 0x0000e000ff081b82 */ /* 0x000ea40000000a00 */
[----:B------:R-:W-:-:S06]  /*0750*/  @P1 IADD3.X R4, PT, PT, RZ, RZ, RZ, P2, !PT ;  /* 0x000000ffff041210 */ /* 0x000fcc00017fe4ff */
[----:B------:R-:W3:Y:S01]  /*0760*/  LDC.64 R14, c[0x0][0x380] ;  /* 0x0000e000ff0e7b82 */ /* 0x000ee20000000a00 */
[----:B0-----:R-:W-:-:S07]  /*0770*/  @P1 IMAD.WIDE.U32 R16, R17, 0x8, R12 ;  /* 0x0000000811101825 */ /* 0x001fce00078e000c */
[----:B------:R-:W0:Y:S01]  /*0780*/  LDC.64 R10, c[0x0][0x388] ;  /* 0x0000e200ff0a7b82 */ /* 0x000e220000000a00 */
[----:B-1----:R-:W-:Y:S01]  /*0790*/  @P1 IMAD.WIDE R20, R23, 0x8, R20 ;  /* 0x0000000817141825 */ /* 0x002fe200078e0214 */
[----:B------:R-:W4:Y:S04]  /*07a0*/  @P1 LDG.E.64 R16, desc[UR4][R16.64] ;  /* 0x0000000410101981 */ /* 0x000f28000c1e1b00 */
[----:B------:R-:W4:Y:S01]  /*07b0*/  @P1 LDG.E.64 R12, desc[UR4][R20.64] ;  /* 0x00000004140c1981 */ /* 0x000f22000c1e1b00 */
[----:B--2---:R-:W-:Y:S01]  /*07c0*/  @P1 LEA R8, P2, R2, R8, 0x3 ;  /* 0x0000000802081211 */ /* 0x004fe200078418ff */
[----:B------:R-:W-:-:S03]  /*07d0*/  @P1 IMAD.WIDE R22, R5, 0x8, R20 ;  /* 0x0000000805161825 */ /* 0x000fc600078e0214 */
[----:B------:R-:W-:Y:S01]  /*07e0*/  @P1 LEA.HI.X R9, R2, R9, R4, 0x3, P2 ;  /* 0x0000000902091211 */ /* 0x000fe200010f1c04 */
[----:B------:R-:W-:Y:S01]  /*07f0*/  @!P0 IMAD R27, R7, R5, R0 ;  /* 0x00000005071b8224 */ /* 0x000fe200078e0200 */
[----:B------:R-:W-:Y:S02]  /*0800*/  @!P0 IADD3 R25, PT, PT, R6, R7, RZ ;  /* 0x0000000706198210 */ /* 0x000fe40007ffe0ff */
[----:B------:R-:W2:Y:S04]  /*0810*/  @P1 LDG.E.64 R6, desc[UR4][R22.64] ;  /* 0x0000000416061981 */ /* 0x000ea8000c1e1b00 */
[----:B------:R-:W2:Y:S01]  /*0820*/  @P1 LDG.E.64 R8, desc[UR4][R8.64+0x8] ;  /* 0x0000080408081981 */ /* 0x000ea2000c1e1b00 */
[----:B---3--:R-:W-:-:S04]  /*0830*/  @!P0 IMAD.WIDE.U32 R14, R25, 0x8, R14 ;  /* 0x00000008190e8825 */ /* 0x008fc800078e000e */
[----:B0-----:R-:W-:Y:S02]  /*0840*/  @!P0 IMAD.WIDE R10, R27, 0x8, R10 ;  /* 0x000000081b0a8825 */ /* 0x001fe400078e020a */
[----:B------:R-:W3:Y:S04]  /*0850*/  @!P0 LDG.E.64 R14, desc[UR4][R14.64] ;  /* 0x000000040e0e8981 */ /* 0x000ee8000c1e1b00 */
[----:B------:R-:W3:Y:S01]  /*0860*/  @!P0 LDG.E.64 R10, desc[UR4][R10.64] ;  /* 0x000000040a0a8981 */ /* 0x000ee2000c1e1b00 */
[----:B----4-:R-:W-:-:S08]  /*0870*/  @P1 DFMA R12, R16, R12, R18 ;  /* 0x0000000c100c122b */ /* 0x010fd00000000012 */
[----:B--2---:R-:W-:-:S08]  /*0880*/  @P1 DFMA R18, R8, R6, R12 ;  /* 0x000000060812122b */ /* 0x004fd0000000000c */
[----:B---3--:R-:W-:-:S11]  /*0890*/  @!P0 DFMA R18, R14, R10, R18 ;  /* 0x0000000a0e12822b */ /* 0x008fd60000000012 */
.L_x_12:
[----:B------:R-:W0:Y:S01]  /*08a0*/  LDC.64 R6, c[0x0][0x390] ;  /* 0x0000e400ff067b82 */ /* 0x000e220000000a00 */
[----:B------:R-:W-:-:S04]  /*08b0*/  IMAD R3, R3, R5, R0 ;  /* 0x0000000503037224 */ /* 0x000fc800078e0200 */
[----:B0-----:R-:W-:-:S05]  /*08c0*/  IMAD.WIDE R2, R3, 0x8, R6 ;  /* 0x0000000803027825 */ /* 0x001fca00078e0206 */
[----:B------:R-:W-:Y:S01]  /*08d0*/  STG.E.64 desc[UR4][R2.64], R18 ;  /* 0x0000001202007986 */ /* 0x000fe2000c101b04 */
[----:B------:R-:W-:Y:S05]  /*08e0*/  EXIT ;  /* 0x000000000000794d */ /* 0x000fea0003800000 */
.L_x_16:
        /* <DEDUP_REMOVED lines=9> */
.L_x_33:


//--------------------- .text._Z19matmult_kernel_gpu1PdS_S_iii --------------------------
	.section	.text._Z19matmult_kernel_gpu1PdS_S_iii,"ax",@progbits
	.align	128
        .global         _Z19matmult_kernel_gpu1PdS_S_iii
        .type           _Z19matmult_kernel_gpu1PdS_S_iii,@function
        .size           _Z19matmult_kernel_gpu1PdS_S_iii,(.L_x_34 - _Z19matmult_kernel_gpu1PdS_S_iii)
        .other          _Z19matmult_kernel_gpu1PdS_S_iii,@"STO_CUDA_ENTRY STV_DEFAULT"
_Z19matmult_kernel_gpu1PdS_S_iii:
.text._Z19matmult_kernel_gpu1PdS_S_iii:
[----:B------:R-:W-:Y:S01]  /*0000*/  LDC R1, c[0x0][0x37c] ;  /* 0x0000df00ff017b82 */ /* 0x000fe20000000800 */
[----:B------:R-:W0:Y:S01]  /*0010*/  LDCU.64 UR10, c[0x0][0x398] ;  /* 0x00007300ff0a77ac */ /* 0x000e220008000a00 */
[----:B------:R-:W1:Y:S01]  /*0020*/  LDCU.64 UR18, c[0x0][0x358] ;  /* 0x00006b00ff1277ac */ /* 0x000e620008000a00 */
[----:B0-----:R-:W-:Y:S02]  /*0030*/  UMOV UR25, UR11 ;  /* 0x0000000b00197c82 */ /* 0x001fe40008000000 */
[----:B------:R-:W-:-:S04]  /*0040*/  UISETP.LT.AND UP0, UPT, UR10, UR25, UPT ;  /* 0x000000190a00728c */ /* 0x000fc8000bf01270 */
[----:B------:R-:W-:-:S04]  /*0050*/  USEL UR10, UR10, UR25, UP0 ;  /* 0x000000190a0a7287 */ /* 0x000fc80008000000 */
[----:B------:R-:W-:-:S09]  /*0060*/  UISETP.GE.AND UP0, UPT, UR10, 0x1, UPT ;  /* 0x000000010a00788c */ /* 0x000fd2000bf06270 */
[----:B-1----:R-:W-:Y:S05]  /*0070*/  BRA.U !UP0, `(.L_x_17) ;  /* 0x00000005083c7547 */ /* 0x002fea000b800000 */
[----:B------:R-:W-:Y:S02]  /*0080*/  ULOP3.LUT UR17, UR25, 0x7, URZ, 0xc0, !UPT ;  /* 0x0000000719117892 */ /* 0x000fe4000f8ec0ff */
[----:B------:R-:W-:Y:S02]  /*0090*/  ULOP3.LUT UR22, UR25, 0x3, URZ, 0xc0, !UPT ;  /* 0x0000000319167892 */ /* 0x000fe4000f8ec0ff */
[----:B------:R-:W-:Y:S02]  /*00a0*/  UIADD3 UR4, UPT, UPT, UR17, -0x1, URZ ;  /* 0xffffffff11047890 */ /* 0x000fe4000fffe0ff */
[----:B------:R-:W-:Y:S02]  /*00b0*/  ULOP3.LUT UR11, UR25, 0x7ffffff8, URZ, 0xc0, !UPT ;  /* 0x7ffffff8190b7892 */ /* 0x000fe4000f8ec0ff */
[----:B------:R-:W-:-:S03]  /*00c0*/  UISETP.GE.U32.AND UP1, UPT, UR4, 0x3, UPT ;  /* 0x000000030400788c */ /* 0x000fc6000bf26070 */
[----:B------:R-:W-:-:S08]  /*00d0*/  UMOV UR4, URZ ;  /* 0x000000ff00047c82 */ /* 0x000fd00008000000 */
.L_x_23:
[----:B0-----:R-:W0:Y:S01]  /*00e0*/  LDCU.64 UR24, c[0x0][0x398] ;  /* 0x00007300ff1877ac */ /* 0x001e220008000a00 */
[----:B------:R-:W-:Y:S01]  /*00f0*/  UMOV UR5, URZ ;  /* 0x000000ff00057c82 */ /* 0x000fe20008000000 */
[----:B0-----:R-:W-:Y:S02]  /*0100*/  UISETP.GE.U32.AND UP2, UPT, UR25, 0x8, UPT ;  /* 0x000000081900788c */ /* 0x001fe4000bf46070 */
[----:B------:R-:W-:Y:S02]  /*0110*/  UIMAD UR16, UR4, UR25, URZ ;  /* 0x00000019041072a4 */ /* 0x000fe4000f8e02ff */
[----:B------:R-:W-:-:S04]  /*0120*/  UIADD3 UR4, UPT, UPT, UR4, 0x1, URZ ;  /* 0x0000000104047890 */ /* 0x000fc8000fffe0ff */
[----:B------:R-:W-:Y:S01]  /*0130*/  UISETP.NE.AND UP0, UPT, UR4, UR24, UPT ;  /* 0x000000180400728c */ /* 0x000fe2000bf05270 */
[----:B-12---:R-:W-:Y:S10]  /*0140*/  BRA.U !UP2, `(.L_x_18) ;  /* 0x000000010a487547 */ /* 0x006ff4000b800000 */
[----:B------:R-:W0:Y:S01]  /*0150*/  LDCU.64 UR8, c[0x0][0x390] ;  /* 0x00007200ff0877ac */ /* 0x000e220008000a00 */
[----:B------:R-:W-:-:S05]  /*0160*/  UMOV UR5, URZ ;  /* 0x000000ff00057c82 */ /* 0x000fca0008000000 */
.L_x_19:
[----:B------:R-:W-:Y:S02]  /*0170*/  UIADD3 UR6, UPT, UPT, UR16, UR5, URZ ;  /* 0x0000000510067290 */ /* 0x000fe4000fffe0ff */
[----:B------:R-:W-:Y:S02]  /*0180*/  UIADD3 UR5, UPT, UPT, UR5, 0x8, URZ ;  /* 0x0000000805057890 */ /* 0x000fe4000fffe0ff */
[----:B0-----:R-:W-:Y:S02]  /*0190*/  UIMAD.WIDE.U32 UR6, UR6, 0x8, UR8 ;  /* 0x00000008060678a5 */ /* 0x001fe4000f8e0008 */
[----:B------:R-:W-:-:S04]  /*01a0*/  UISETP.NE.AND UP2, UPT, UR5, UR11, UPT ;  /* 0x0000000b0500728c */ /* 0x000fc8000bf45270 */
[----:B-1----:R-:W-:Y:S02]  /*01b0*/  IMAD.U32 R2, RZ, RZ, UR6 ;  /* 0x00000006ff027e24 */ /* 0x002fe4000f8e00ff */
[----:B------:R-:W-:-:S05]  /*01c0*/  IMAD.U32 R3, RZ, RZ, UR7 ;  /* 0x00000007ff037e24 */ /* 0x000fca000f8e00ff */
[----:B------:R1:W-:Y:S04]  /*01d0*/  STG.E.64 desc[UR18][R2.64], RZ ;  /* 0x000000ff02007986 */ /* 0x0003e8000c101b12 */
[----:B------:R1:W-:Y:S04]  /*01e0*/  STG.E.64 desc[UR18][R2.64+0x8], RZ ;  /* 0x000008ff02007986 */ /* 0x0003e8000c101b12 */
[----:B------:R1:W-:Y:S04]  /*01f0*/  STG.E.64 desc[UR18][R2.64+0x10], RZ ;  /* 0x000010ff02007986 */ /* 0x0003e8000c101b12 */
[----:B------:R1:W-:Y:S04]  /*0200*/  STG.E.64 desc[UR18][R2.64+0x18], RZ ;  /* 0x000018ff02007986 */ /* 0x0003e8000c101b12 */
[----:B------:R1:W-:Y:S04]  /*0210*/  STG.E.64 desc[UR18][R2.64+0x20], RZ ;  /* 0x000020ff02007986 */ /* 0x0003e8000c101b12 */
[----:B------:R1:W-:Y:S04]  /*0220*/  STG.E.64 desc[UR18][R2.64+0x28], RZ ;  /* 0x000028ff02007986 */ /* 0x0003e8000c101b12 */
[----:B------:R1:W-:Y:S04]  /*0230*/  STG.E.64 desc[UR18][R2.64+0x30], RZ ;  /* 0x000030ff02007986 */ /* 0x0003e8000c101b12 */
[----:B------:R1:W-:Y:S01]  /*0240*/  STG.E.64 desc[UR18][R2.64+0x38], RZ ;  /* 0x000038ff02007986 */ /* 0x0003e2000c101b12 */
[----:B------:R-:W-:Y:S05]  /*0250*/  BRA.U UP2, `(.L_x_19) ;  /* 0xfffffffd02c47547 */ /* 0x000fea000b83ffff */
[----:B------:R-:W-:-:S05]  /*0260*/  UMOV UR5, UR11 ;  /* 0x0000000b00057c82 */ /* 0x000fca0008000000 */
.L_x_18:
[----:B------:R-:W-:-:S09]  /*0270*/  UISETP.NE.AND UP2, UPT, UR17, URZ, UPT ;  /* 0x000000ff1100728c */ /* 0x000fd2000bf45270 */
[----:B------:R-:W-:Y:S05]  /*0280*/  BRA.U !UP2, `(.L_x_20) ;  /* 0x000000010ab47547 */ /* 0x000fea000b800000 */
[----:B------:R-:W-:Y:S01]  /*0290*/  UISETP.NE.AND UP2, UPT, UR22, URZ, UPT ;  /* 0x000000ff1600728c */ /* 0x000fe2000bf45270 */
[----:B------:R-:W-:Y:S10]  /*02a0*/  BRA.U !UP1, `(.L_x_21) ;  /* 0x0000000109447547 */ /* 0x000ff4000b800000 */
[----:B------:R-:W0:Y:S01]  /*02b0*/  LDCU.64 UR14, c[0x0][0x390] ;  /* 0x00007200ff0e77ac */ /* 0x000e220008000a00 */
[----:B------:R-:W2:Y:S01]  /*02c0*/  LDCU.64 UR6, c[0x0][0x390] ;  /* 0x00007200ff0677ac */ /* 0x000ea20008000a00 */
[----:B------:R-:W-:Y:S02]  /*02d0*/  UIADD3 UR9, UP3, UPT, UR16, UR5, URZ ;  /* 0x0000000510097290 */ /* 0x000fe4000ff7e0ff */
[----:B------:R-:W-:Y:S02]  /*02e0*/  UIADD3 UR8, UPT, UPT, UR16, UR5, URZ ;  /* 0x0000000510087290 */ /* 0x000fe4000fffe0ff */
[----:B------:R-:W-:Y:S02]  /*02f0*/  UIADD3.X UR12, UPT, UPT, URZ, URZ, URZ, UP3, !UPT ;  /* 0x000000ffff0c7290 */ /* 0x000fe40009ffe4ff */
[----:B------:R-:W-:Y:S02]  /*0300*/  UIADD3 UR5, UPT, UPT, UR5, 0x4, URZ ;  /* 0x0000000405057890 */ /* 0x000fe4000fffe0ff */
[----:B0-----:R-:W-:-:S02]  /*0310*/  ULEA UR13, UP3, UR9, UR14, 0x3 ;  /* 0x0000000e090d7291 */ /* 0x001fc4000f8618ff */
[----:B--2---:R-:W-:Y:S02]  /*0320*/  UIMAD.WIDE.U32 UR6, UR8, 0x8, UR6 ;  /* 0x00000008080678a5 */ /* 0x004fe4000f8e0006 */
[----:B------:R-:W-:Y:S02]  /*0330*/  ULEA.HI.X UR12, UR9, UR15, UR12, 0x3, UP3 ;  /* 0x0000000f090c7291 */ /* 0x000fe400098f1c0c */
[----:B-1----:R-:W-:Y:S02]  /*0340*/  MOV R2, UR13 ;  /* 0x0000000d00027c02 */ /* 0x002fe40008000f00 */
[----:B------:R-:W-:Y:S01]  /*0350*/  IMAD.U32 R4, RZ, RZ, UR6 ;  /* 0x00000006ff047e24 */ /* 0x000fe2000f8e00ff */
[----:B------:R-:W-:Y:S01]  /*0360*/  MOV R5, UR7 ;  /* 0x0000000700057c02 */ /* 0x000fe20008000f00 */
[----:B------:R-:W-:-:S04]  /*0370*/  IMAD.U32 R3, RZ, RZ, UR12 ;  /* 0x0000000cff037e24 */ /* 0x000fc8000f8e00ff */
[----:B------:R0:W-:Y:S04]  /*0380*/  STG.E.64 desc[UR18][R4.64], RZ ;  /* 0x000000ff04007986 */ /* 0x0001e8000c101b12 */
[----:B------:R0:W-:Y:S04]  /*0390*/  STG.E.64 desc[UR18][R2.64+0x8], RZ ;  /* 0x000008ff02007986 */ /* 0x0001e8000c101b12 */
[----:B------:R0:W-:Y:S04]  /*03a0*/  STG.E.64 desc[UR18][R2.64+0x10], RZ ;  /* 0x000010ff02007986 */ /* 0x0001e8000c101b12 */
[----:B------:R0:W-:Y:S02]  /*03b0*/  STG.E.64 desc[UR18][R2.64+0x18], RZ ;  /* 0x000018ff02007986 */ /* 0x0001e4000c101b12 */
.L_x_21:
[----:B------:R-:W-:Y:S05]  /*03c0*/  BRA.U !UP2, `(.L_x_20) ;  /* 0x000000010a647547 */ /* 0x000fea000b800000 */
[----:B------:R-:W-:Y:S02]  /*03d0*/  UISETP.NE.AND UP3, UPT, UR22, 0x1, UPT ;  /* 0x000000011600788c */ /* 0x000fe4000bf65270 */
[----:B------:R-:W-:-:S11]  /*03e0*/  ULOP3.LUT UP2, URZ, UR25, 0x1, URZ, 0xc0, !UPT ;  /* 0x0000000119ff7892 */ /* 0x000fd6000f84c0ff */
[----:B------:R-:W2:Y:S01]  /*03f0*/  @UP2 LDCU.64 UR8, c[0x0][0x390] ;  /* 0x00007200ff0827ac */ /* 0x000ea20008000a00 */
[----:B------:R-:W-:Y:S05]  /*0400*/  BRA.U !UP3, `(.L_x_22) ;  /* 0x000000010b3c7547 */ /* 0x000fea000b800000 */
[----:B------:R-:W3:Y:S01]  /*0410*/  LDCU.64 UR20, c[0x0][0x390] ;  /* 0x00007200ff1477ac */ /* 0x000ee20008000a00 */
[----:B------:R-:W4:Y:S01]  /*0420*/  LDCU.64 UR6, c[0x0][0x390] ;  /* 0x00007200ff0677ac */ /* 0x000f220008000a00 */
[----:B------:R-:W-:Y:S02]  /*0430*/  UIADD3 UR13, UP3, UPT, UR16, UR5, URZ ;  /* 0x00000005100d7290 */ /* 0x000fe4000ff7e0ff */
[----:B------:R-:W-:Y:S02]  /*0440*/  UIADD3 UR12, UPT, UPT, UR16, UR5, URZ ;  /* 0x00000005100c7290 */ /* 0x000fe4000fffe0ff */
[----:B------:R-:W-:Y:S02]  /*0450*/  UIADD3.X UR14, UPT, UPT, URZ, URZ, URZ, UP3, !UPT ;  /* 0x000000ffff0e7290 */ /* 0x000fe40009ffe4ff */
[----:B------:R-:W-:Y:S02]  /*0460*/  UIADD3 UR5, UPT, UPT, UR5, 0x2, URZ ;  /* 0x0000000205057890 */ /* 0x000fe4000fffe0ff */
[----:B---3--:R-:W-:-:S02]  /*0470*/  ULEA UR20, UP3, UR13, UR20, 0x3 ;  /* 0x000000140d147291 */ /* 0x008fc4000f8618ff */
[----:B----4-:R-:W-:Y:S02]  /*0480*/  UIMAD.WIDE.U32 UR6, UR12, 0x8, UR6 ;  /* 0x000000080c0678a5 */ /* 0x010fe4000f8e0006 */
[----:B------:R-:W-:Y:S02]  /*0490*/  ULEA.HI.X UR14, UR13, UR21, UR14, 0x3, UP3 ;  /* 0x000000150d0e7291 */ /* 0x000fe400098f1c0e */
[----:B01----:R-:W-:Y:S02]  /*04a0*/  MOV R2, UR20 ;  /* 0x0000001400027c02 */ /* 0x003fe40008000f00 */
[----:B------:R-:W-:Y:S01]  /*04b0*/  IMAD.U32 R4, RZ, RZ, UR6 ;  /* 0x00000006ff047e24 */ /* 0x000fe2000f8e00ff */
[----:B------:R-:W-:Y:S01]  /*04c0*/  MOV R5, UR7 ;  /* 0x0000000700057c02 */ /* 0x000fe20008000f00 */
[----:B------:R-:W-:-:S04]  /*04d0*/  IMAD.U32 R3, RZ, RZ, UR14 ;  /* 0x0000000eff037e24 */ /* 0x000fc8000f8e00ff */
[----:B------:R3:W-:Y:S04]  /*04e0*/  STG.E.64 desc[UR18][R4.64], RZ ;  /* 0x000000ff04007986 */ /* 0x0007e8000c101b12 */
[----:B------:R3:W-:Y:S02]  /*04f0*/  STG.E.64 desc[UR18][R2.64+0x8], RZ ;  /* 0x000008ff02007986 */ /* 0x0007e4000c101b12 */
.L_x_22:
[----:B------:R-:W-:Y:S01]  /*0500*/  @UP2 UIADD3 UR6, UPT, UPT, UR16, UR5, URZ ;  /* 0x0000000510062290 */ /* 0x000fe2000fffe0ff */
[----:B------:R-:W-:-:S03]  /*0510*/  PLOP3.LUT P0, PT, PT, PT, UP2, 0x80, 0x8 ;  /* 0x000000000008781c */ /* 0x000fc60003f0f028 */
[----:B--2---:R-:W-:-:S06]  /*0520*/  @UP2 UIMAD.WIDE.U32 UR6, UR6, 0x8, UR8 ;  /* 0x00000008060628a5 */ /* 0x004fcc000f8e0008 */
[----:B01-3--:R-:W-:Y:S01]  /*0530*/  MOV R2, UR6 ;  /* 0x0000000600027c02 */ /* 0x00bfe20008000f00 */
[----:B------:R-:W-:-:S05]  /*0540*/  IMAD.U32 R3, RZ, RZ, UR7 ;  /* 0x00000007ff037e24 */ /* 0x000fca000f8e00ff */
[----:B------:R2:W-:Y:S02]  /*0550*/  @P0 STG.E.64 desc[UR18][R2.64], RZ ;  /* 0x000000ff02000986 */ /* 0x0005e4000c101b12 */
.L_x_20:
[----:B------:R-:W-:Y:S05]  /*0560*/  BRA.U UP0, `(.L_x_23) ;  /* 0xfffffff900dc7547 */ /* 0x000fea000b83ffff */
.L_x_17:
[----:B------:R-:W3:Y:S02]  /*0570*/  LDCU UR7, c[0x0][0x3a0] ;  /* 0x00007400ff0777ac */ /* 0x000ee40008000800 */
[----:B---3--:R-:W-:-:S04]  /*0580*/  UISETP.GE.AND UP0, UPT, UR7, 0x1, UPT ;  /* 0x000000010700788c */ /* 0x008fc8000bf06270 */
[----:B------:R-:W-:-:S06]  /*0590*/  UISETP.LE.OR UP0, UPT, UR10, URZ, !UP0 ;  /* 0x000000ff0a00728c */ /* 0x000fcc000c703670 */
[----:B------:R-:W-:-:S13]  /*05a0*/  PLOP3.LUT P0, PT, PT, PT, UP0, 0x80, 0x8 ;  /* 0x000000000008781c */ /* 0x000fda0003f0f008 */
[----:B------:R-:W-:Y:S05]  /*05b0*/  @P0 EXIT ;  /* 0x000000000000094d */ /* 0x000fea0003800000 */
[----:B------:R-:W-:Y:S02]  /*05c0*/  ULOP3.LUT UR21, UR7, 0x3, URZ, 0xc0, !UPT ;  /* 0x0000000307157892 */ /* 0x000fe4000f8ec0ff */
[----:B------:R-:W-:Y:S02]  /*05d0*/  USHF.L.U32 UR12, UR25, 0x3, URZ ;  /* 0x00000003190c7899 */ /* 0x000fe400080006ff */
[----:B------:R-:W-:Y:S01]  /*05e0*/  ULOP3.LUT UR7, UR7, 0x7ffffff8, URZ, 0xc0, !UPT ;  /* 0x7ffffff807077892 */ /* 0x000fe2000f8ec0ff */
[----:B------:R-:W-:-:S11]  /*05f0*/  UMOV UR4, URZ ;  /* 0x000000ff00047c82 */ /* 0x000fd60008000000 */
.L_x_30:
[----:B---3--:R-:W3:Y:S01]  /*0600*/  LDCU UR13, c[0x0][0x3a0] ;  /* 0x00007400ff0d77ac */ /* 0x008ee20008000800 */
[----:B------:R-:W4:Y:S01]  /*0610*/  LDCU.64 UR8, c[0x0][0x380] ;  /* 0x00007000ff0877ac */ /* 0x000f220008000a00 */
[----:B-----5:R-:W5:Y:S01]  /*0620*/  LDCU UR5, c[0x0][0x398] ;  /* 0x00007300ff0577ac */ /* 0x020f620008000800 */
[----:B------:R-:W-:Y:S01]  /*0630*/  UMOV UR14, UR4 ;  /* 0x00000004000e7c82 */ /* 0x000fe20008000000 */
[----:B---3--:R-:W-:Y:S02]  /*0640*/  UIMAD UR13, UR4, UR13, URZ ;  /* 0x0000000d040d72a4 */ /* 0x008fe4000f8e02ff */
[----:B------:R-:W-:Y:S02]  /*0650*/  UIADD3 UR4, UPT, UPT, UR4, 0x1, URZ ;  /* 0x0000000104047890 */ /* 0x000fe4000fffe0ff */
[----:B----4-:R-:W-:-:S04]  /*0660*/  ULEA UR15, UP0, UR13, UR8, 0x3 ;  /* 0x000000080d0f7291 */ /* 0x010fc8000f8018ff */
[----:B------:R-:W-:Y:S02]  /*0670*/  ULEA.HI.X UR16, UR13, UR9, URZ, 0x3, UP0 ;  /* 0x000000090d107291 */ /* 0x000fe400080f1cff */
[----:B------:R-:W-:-:S04]  /*0680*/  UIADD3 UR15, UP0, UPT, UR15, 0x20, URZ ;  /* 0x000000200f0f7890 */ /* 0x000fc8000ff1e0ff */
[----:B------:R-:W-:Y:S02]  /*0690*/  UIADD3.X UR16, UPT, UPT, URZ, UR16, URZ, UP0, !UPT ;  /* 0x00000010ff107290 */ /* 0x000fe400087fe4ff */
[----:B-----5:R-:W-:-:S03]  /*06a0*/  UISETP.NE.AND UP0, UPT, UR4, UR5, UPT ;  /* 0x000000050400728c */ /* 0x020fc6000bf05270 */
[----:B012---:R-:W-:-:S08]  /*06b0*/  UMOV UR5, URZ ;  /* 0x000000ff00057c82 */ /* 0x007fd00008000000 */
.L_x_29:
[----:B---3--:R-:W3:Y:S01]  /*06c0*/  LDCU UR8, c[0x0][0x39c] ;  /* 0x00007380ff0877ac */ /* 0x008ee20008000800 */
[----:B012---:R-:W0:Y:S01]  /*06d0*/  LDC.64 R2, c[0x0][0x390] ;  /* 0x0000e400ff027b82 */ /* 0x007e220000000a00 */
[----:B---3--:R-:W-:-:S06]  /*06e0*/  UIMAD UR6, UR14, UR8, UR5 ;  /* 0x000000080e0672a4 */ /* 0x008fcc000f8e0205 */
[----:B------:R-:W-:-:S05]  /*06f0*/  MOV R5, UR6 ;  /* 0x0000000600057c02 */ /* 0x000fca0008000f00 */
[----:B0-----:R-:W-:Y:S01]  /*0700*/  IMAD.WIDE.U32 R2, R5, 0x8, R2 ;  /* 0x0000000805027825 */ /* 0x001fe200078e0002 */
[----:B------:R-:W0:Y:S04]  /*0710*/  LDCU UR6, c[0x0][0x3a0] ;  /* 0x00007400ff0677ac */ /* 0x000e280008000800 */
[----:B-----5:R1:W5:Y:S01]  /*0720*/  LDG.E.64 R6, desc[UR18][R2.64] ;  /* 0x0000001202067981 */ /* 0x020362000c1e1b00 */
[----:B0-----:R-:W-:-:S03]  /*0730*/  UISETP.GE.U32.AND UP1, UPT, UR6, 0x8, UPT ;  /* 0x000000080600788c */ /* 0x001fc6000bf26070 */
[----:B------:R-:W-:-:S06]  /*0740*/  UMOV UR6, URZ ;  /* 0x000000ff00067c82 */ /* 0x000fcc0008000000 */
[----:B-1----:R-:W-:Y:S05]  /*0750*/  BRA.U !UP1, `(.L_x_24) ;  /* 0x0000000509447547 */ /* 0x002fea000b800000 */
[----:B------:R-:W0:Y:S01]  /*0760*/  LDCU.64 UR28, c[0x0][0x388] ;  /* 0x00007100ff1c77ac */ /* 0x000e220008000a00 */
[----:B------:R-:W-:Y:S01]  /*0770*/  IMAD.U32 R4, RZ, RZ, UR15 ;  /* 0x0000000fff047e24 */ /* 0x000fe2000f8e00ff */
[----:B------:R-:W-:Y:S01]  /*0780*/  MOV R5, UR16 ;  /* 0x0000001000057c02 */ /* 0x000fe20008000f00 */
[----:B------:R-:W-:Y:S02]  /*0790*/  UIADD3 UR23, UPT, UPT, -UR7, URZ, URZ ;  /* 0x000000ff07177290 */ /* 0x000fe4000fffe1ff */
[----:B------:R-:W-:Y:S02]  /*07a0*/  UIADD3 UR9, UPT, UPT, UR5, UR8, URZ ;  /* 0x0000000805097290 */ /* 0x000fe4000fffe0ff */
[----:B------:R-:W-:Y:S02]  /*07b0*/  ULEA UR10, UR8, UR5, 0x1 ;  /* 0x00000005080a7291 */ /* 0x000fe4000f8e08ff */
[----:B------:R-:W-:Y:S02]  /*07c0*/  UIMAD UR11, UR8, 0x3, UR5 ;  /* 0x00000003080b78a4 */ /* 0x000fe4000f8e0205 */
[----:B------:R-:W-:-:S02]  /*07d0*/  ULEA UR17, UR8, UR5, 0x2 ;  /* 0x0000000508117291 */ /* 0x000fc4000f8e10ff */
[----:B------:R-:W-:Y:S02]  /*07e0*/  UIMAD UR20, UR8, 0x5, UR5 ;  /* 0x00000005081478a4 */ /* 0x000fe4000f8e0205 */
[----:B------:R-:W-:Y:S02]  /*07f0*/  UIMAD UR22, UR8, 0x6, UR5 ;  /* 0x00000006081678a4 */ /* 0x000fe4000f8e0205 */
[----:B------:R-:W-:Y:S02]  /*0800*/  UIMAD UR6, UR8, 0x7, UR5 ;  /* 0x00000007080678a4 */ /* 0x000fe4000f8e0205 */
[----:B0-----:R-:W-:-:S12]  /*0810*/  UIMAD.WIDE.U32 UR24, UR5, 0x8, UR28 ;  /* 0x00000008051878a5 */ /* 0x001fd8000f8e001c */
.L_x_25:
[----:B------:R-:W-:Y:S01]  /*0820*/  IMAD.U32 R12, RZ, RZ, UR24 ;  /* 0x00000018ff0c7e24 */ /* 0x000fe2000f8e00ff */
[----:B------:R-:W-:Y:S01]  /*0830*/  MOV R13, UR25 ;  /* 0x00000019000d7c02 */ /* 0x000fe20008000f00 */
[----:B--2---:R-:W2:Y:S04]  /*0840*/  LDG.E.64 R8, desc[UR18][R4.64+-0x20] ;  /* 0xffffe01204087981 */ /* 0x004ea8000c1e1b00 */
[----:B------:R-:W2:Y:S01]  /*0850*/  LDG.E.64 R10, desc[UR18][R12.64] ;  /* 0x000000120c0a7981 */ /* 0x000ea2000c1e1b00 */
[----:B------:R-:W-:-:S06]  /*0860*/  UIMAD.WIDE.U32 UR26, UR9, 0x8, UR28 ;  /* 0x00000008091a78a5 */ /* 0x000fcc000f8e001c */
[----:B------:R-:W-:Y:S01]  /*0870*/  IMAD.U32 R14, RZ, RZ, UR26 ;  /* 0x0000001aff0e7e24 */ /* 0x000fe2000f8e00ff */
[----:B------:R-:W-:Y:S01]  /*0880*/  MOV R15, UR27 ;  /* 0x0000001b000f7c02 */ /* 0x000fe20008000f00 */
[----:B--2--5:R-:W-:-:S07]  /*0890*/  DFMA R8, R8, R10, R6 ;  /* 0x0000000a0808722b */ /* 0x024fce0000000006 */
[----:B------:R0:W-:Y:S04]  /*08a0*/  STG.E.64 desc[UR18][R2.64], R8 ;  /* 0x0000000802007986 */ /* 0x0001e8000c101b12 */
[----:B------:R-:W2:Y:S04]  /*08b0*/  LDG.E.64 R10, desc[UR18][R14.64] ;  /* 0x000000120e0a7981 */ /* 0x000ea8000c1e1b00 */
[----:B------:R-:W2:Y:S01]  /*08c0*/  LDG.E.64 R6, desc[UR18][R4.64+-0x18] ;  /* 0xffffe81204067981 */ /* 0x000ea2000c1e1b00 */
[----:B------:R-:W-:-:S06]  /*08d0*/  UIMAD.WIDE.U32 UR26, UR10, 0x8, UR28 ;  /* 0x000000080a1a78a5 */ /* 0x000fcc000f8e001c */
[----:B------:R-:W-:Y:S01]  /*08e0*/  IMAD.U32 R16, RZ, RZ, UR26 ;  /* 0x0000001aff107e24 */ /* 0x000fe2000f8e00ff */
[----:B------:R-:W-:Y:S01]  /*08f0*/  MOV R17, UR27 ;  /* 0x0000001b00117c02 */ /* 0x000fe20008000f00 */
[----:B--2---:R-:W-:-:S07]  /*0900*/  DFMA R6, R6, R10, R8 ;  /* 0x0000000a0606722b */ /* 0x004fce0000000008 */
        /* <DEDUP_REMOVED lines=8> */
[----:B------:R-:W3:Y:S04]  /*0990*/  LDG.E.64 R12, desc[UR18][R18.64] ;  /* 0x00000012120c7981 */ /* 0x000ee8000c1e1b00 */
[----:B0-----:R-:W3:Y:S01]  /*09a0*/  LDG.E.64 R8, desc[UR18][R4.64+-0x8] ;  /* 0xfffff81204087981 */ /* 0x001ee2000c1e1b00 */
[----:B------:R-:W-:-:S06]  /*09b0*/  UIMAD.WIDE.U32 UR26, UR17, 0x8, UR28 ;  /* 0x00000008111a78a5 */ /* 0x000fcc000f8e001c */
[----:B------:R-:W-:Y:S01]  /*09c0*/  IMAD.U32 R14, RZ, RZ, UR26 ;  /* 0x0000001aff0e7e24 */ /* 0x000fe2000f8e00ff */
[----:B------:R-:W-:Y:S01]  /*09d0*/  MOV R15, UR27 ;  /* 0x0000001b000f7c02 */ /* 0x000fe20008000f00 */
[----:B---3--:R-:W-:-:S07]  /*09e0*/  DFMA R8, R8, R12, R10 ;  /* 0x0000000c0808722b */ /* 0x008fce000000000a */
[----:B------:R0:W-:Y:S04]  /*09f0*/  STG.E.64 desc[UR18][R2.64], R8 ;  /* 0x0000000802007986 */ /* 0x0001e8000c101b12 */
[----:B------:R-:W3:Y:S04]  /*0a00*/  LDG.E.64 R12, desc[UR18][R14.64] ;  /* 0x000000120e0c7981 */ /* 0x000ee8000c1e1b00 */
[----:B-1----:R-:W3:Y:S01]  /*0a10*/  LDG.E.64 R6, desc[UR18][R4.64] ;  /* 0x0000001204067981 */ /* 0x002ee2000c1e1b00 */
[----:B------:R-:W-:-:S06]  /*0a20*/  UIMAD.WIDE.U32 UR26, UR20, 0x8, UR28 ;  /* 0x00000008141a78a5 */ /* 0x000fcc000f8e001c */
[----:B------:R-:W-:Y:S01]  /*0a30*/  IMAD.U32 R16, RZ, RZ, UR26 ;  /* 0x0000001aff107e24 */ /* 0x000fe2000f8e00ff */
[----:B------:R-:W-:Y:S01]  /*0a40*/  MOV R17, UR27 ;  /* 0x0000001b00117c02 */ /* 0x000fe20008000f00 */
[----:B---3--:R-:W-:-:S07]  /*0a50*/  DFMA R6, R6, R12, R8 ;  /* 0x0000000c0606722b */ /* 0x008fce0000000008 */
[----:B------:R1:W-:Y:S04]  /*0a60*/  STG.E.64 desc[UR18][R2.64], R6 ;  /* 0x0000000602007986 */ /* 0x0003e8000c101b12 */
[----:B------:R-:W3:Y:S04]  /*0a70*/  LDG.E.64 R12, desc[UR18][R16.64] ;  /* 0x00000012100c7981 */ /* 0x000ee8000c1e1b00 */
[----:B--2---:R-:W3:Y:S01]  /*0a80*/  LDG.E.64 R10, desc[UR18][R4.64+0x8] ;  /* 0x00000812040a7981 */ /* 0x004ee2000c1e1b00 */
[----:B------:R-:W-:-:S06]  /*0a90*/  UIMAD.WIDE.U32 UR26, UR22, 0x8, UR28 ;  /* 0x00000008161a78a5 */ /* 0x000fcc000f8e001c */
[----:B------:R-:W-:Y:S01]  /*0aa0*/  IMAD.U32 R18, RZ, RZ, UR26 ;  /* 0x0000001aff127e24 */ /* 0x000fe2000f8e00ff */
[----:B------:R-:W-:Y:S01]  /*0ab0*/  MOV R19, UR27 ;  /* 0x0000001b00137c02 */ /* 0x000fe20008000f00 */
[----:B---3--:R-:W-:-:S07]  /*0ac0*/  DFMA R10, R10, R12, R6 ;  /* 0x0000000c0a0a722b */ /* 0x008fce0000000006 */
[----:B------:R2:W-:Y:S04]  /*0ad0*/  STG.E.64 desc[UR18][R2.64], R10 ;  /* 0x0000000a02007986 */ /* 0x0005e8000c101b12 */
[----:B------:R-:W3:Y:S04]  /*0ae0*/  LDG.E.64 R12, desc[UR18][R18.64] ;  /* 0x00000012120c7981 */ /* 0x000ee8000c1e1b00 */
[----:B0-----:R-:W3:Y:S01]  /*0af0*/  LDG.E.64 R8, desc[UR18][R4.64+0x10] ;  /* 0x0000101204087981 */ /* 0x001ee2000c1e1b00 */
[----:B------:R-:W-:Y:S01]  /*0b00*/  UIMAD.WIDE.U32 UR26, UR6, 0x8, UR28 ;  /* 0x00000008061a78a5 */ /* 0x000fe2000f8e001c */
[----:B---3--:R-:W-:-:S05]  /*0b10*/  DFMA R8, R8, R12, R10 ;  /* 0x0000000c0808722b */ /* 0x008fca000000000a */
[----:B------:R-:W-:Y:S01]  /*0b20*/  IMAD.U32 R12, RZ, RZ, UR26 ;  /* 0x0000001aff0c7e24 */ /* 0x000fe2000f8e00ff */
[----:B------:R-:W-:Y:S01]  /*0b30*/  MOV R13, UR27 ;  /* 0x0000001b000d7c02 */ /* 0x000fe20008000f00 */
[----:B------:R2:W-:Y:S05]  /*0b40*/  STG.E.64 desc[UR18][R2.64], R8 ;  /* 0x0000000802007986 */ /* 0x0005ea000c101b12 */
[----:B------:R-:W3:Y:S04]  /*0b50*/  LDG.E.64 R12, desc[UR18][R12.64] ;  /* 0x000000120c0c7981 */ /* 0x000ee8000c1e1b00 */
[----:B-1----:R0:W3:Y:S01]  /*0b60*/  LDG.E.64 R6, desc[UR18][R4.64+0x18] ;  /* 0x0000181204067981 */ /* 0x0020e2000c1e1b00 */
[----:B------:R-:W-:-:S04]  /*0b70*/  UIADD3 UR23, UPT, UPT, UR23, 0x8, URZ ;  /* 0x0000000817177890 */ /* 0x000fc8000fffe0ff */
[----:B------:R-:W-:Y:S01]  /*0b80*/  UISETP.NE.AND UP1, UPT, UR23, URZ, UPT ;  /* 0x000000ff1700728c */ /* 0x000fe2000bf25270 */
[----:B0-----:R-:W-:Y:S01]  /*0b90*/  IADD3 R4, P0, PT, R4, 0x40, RZ ;  /* 0x0000004004047810 */ /* 0x001fe20007f1e0ff */
[----:B------:R-:W-:-:S04]  /*0ba0*/  UIADD3 UR9, UPT, UPT, UR12, UR9, URZ ;  /* 0x000000090c097290 */ /* 0x000fc8000fffe0ff */
[----:B------:R-:W-:Y:S01]  /*0bb0*/  IMAD.X R5, RZ, RZ, R5, P0 ;  /* 0x000000ffff057224 */ /* 0x000fe200000e0605 */
[----:B------:R-:W-:Y:S02]  /*0bc0*/  UIADD3 UR10, UPT, UPT, UR12, UR10, URZ ;  /* 0x0000000a0c0a7290 */ /* 0x000fe4000fffe0ff */
[----:B------:R-:W-:Y:S02]  /*0bd0*/  UIADD3 UR11, UPT, UPT, UR12, UR11, URZ ;  /* 0x0000000b0c0b7290 */ /* 0x000fe4000fffe0ff */
[----:B------:R-:W-:Y:S02]  /*0be0*/  UIADD3 UR17, UPT, UPT, UR12, UR17, URZ ;  /* 0x000000110c117290 */ /* 0x000fe4000fffe0ff */
[----:B------:R-:W-:Y:S02]  /*0bf0*/  UIADD3 UR20, UPT, UPT, UR12, UR20, URZ ;  /* 0x000000140c147290 */ /* 0x000fe4000fffe0ff */
[----:B------:R-:W-:Y:S02]  /*0c00*/  UIADD3 UR22, UPT, UPT, UR12, UR22, URZ ;  /* 0x000000160c167290 */ /* 0x000fe4000fffe0ff */
[----:B------:R-:W-:-:S02]  /*0c10*/  UIADD3 UR6, UPT, UPT, UR12, UR6, URZ ;  /* 0x000000060c067290 */ /* 0x000fc4000fffe0ff */
[----:B------:R-:W-:Y:S01]  /*0c20*/  UIMAD.WIDE.U32 UR24, UR12, 0x8, UR24 ;  /* 0x000000080c1878a5 */ /* 0x000fe2000f8e0018 */
[----:B---3--:R-:W-:-:S07]  /*0c30*/  DFMA R6, R6, R12, R8 ;  /* 0x0000000c0606722b */ /* 0x008fce0000000008 */
[----:B------:R2:W-:Y:S01]  /*0c40*/  STG.E.64 desc[UR18][R2.64], R6 ;  /* 0x0000000602007986 */ /* 0x0005e2000c101b12 */
[----:B------:R-:W-:Y:S05]  /*0c50*/  BRA.U UP1, `(.L_x_25) ;  /* 0xfffffff901f07547 */ /* 0x000fea000b83ffff */
[----:B------:R-:W-:-:S05]  /*0c60*/  UMOV UR6, UR7 ;  /* 0x0000000700067c82 */ /* 0x000fca0008000000 */
.L_x_24:
[----:B------:R-:W0:Y:S01]  /*0c70*/  LDCU UR8, c[0x0][0x3a0] ;  /* 0x00007400ff0877ac */ /* 0x000e220008000800 */
[----:B------:R-:W1:Y:S01]  /*0c80*/  LDCU UR24, c[0x0][0x39c] ;  /* 0x00007380ff1877ac */ /* 0x000e620008000800 */
[----:B0-----:R-:W-:-:S04]  /*0c90*/  ULOP3.LUT UR8, UR8, 0x7, URZ, 0xc0, !UPT ;  /* 0x0000000708087892 */ /* 0x001fc8000f8ec0ff */
[----:B------:R-:W-:-:S09]  /*0ca0*/  UISETP.NE.AND UP1, UPT, UR8, URZ, UPT ;  /* 0x000000ff0800728c */ /* 0x000fd2000bf25270 */
[----:B-1----:R-:W-:Y:S05]  /*0cb0*/  BRA.U !UP1, `(.L_x_26) ;  /* 0x0000000509947547 */ /* 0x002fea000b800000 */
[----:B------:R-:W-:Y:S02]  /*0cc0*/  UIADD3 UR8, UPT, UPT, UR8, -0x1, URZ ;  /* 0xffffffff08087890 */ /* 0x000fe4000fffe0ff */
[----:B------:R-:W-:Y:S02]  /*0cd0*/  UISETP.NE.AND UP1, UPT, UR21, URZ, UPT ;  /* 0x000000ff1500728c */ /* 0x000fe4000bf25270 */
[----:B------:R-:W-:-:S09]  /*0ce0*/  UISETP.GE.U32.AND UP2, UPT, UR8, 0x3, UPT ;  /* 0x000000030800788c */ /* 0x000fd2000bf46070 */
[----:B------:R-:W-:Y:S05]  /*0cf0*/  BRA.U !UP2, `(.L_x_27) ;  /* 0x000000010ac47547 */ /* 0x000fea000b800000 */
[----:B------:R-:W0:Y:S01]  /*0d00*/  LDCU.128 UR8, c[0x0][0x380] ;  /* 0x00007000ff0877ac */ /* 0x000e220008000c00 */
[----:B------:R-:W-:Y:S02]  /*0d10*/  UIMAD UR20, UR6, UR24, UR5 ;  /* 0x00000018061472a4 */ /* 0x000fe4000f8e0205 */
[----:B------:R-:W-:Y:S02]  /*0d20*/  UIADD3 UR17, UPT, UPT, UR13, UR6, URZ ;  /* 0x000000060d117290 */ /* 0x000fe4000fffe0ff */
[----:B0-----:R-:W-:Y:S02]  /*0d30*/  UIMAD.WIDE.U32 UR22, UR20, 0x8, UR10 ;  /* 0x00000008141678a5 */ /* 0x001fe4000f8e000a */
[----:B------:R-:W-:-:S04]  /*0d40*/  UIMAD.WIDE.U32 UR8, UR17, 0x8, UR8 ;  /* 0x00000008110878a5 */ /* 0x000fc8000f8e0008 */
[----:B--2---:R-:W-:Y:S01]  /*0d50*/  MOV R8, UR22 ;  /* 0x0000001600087c02 */ /* 0x004fe20008000f00 */
[----:B------:R-:W-:Y:S01]  /*0d60*/  IMAD.U32 R9, RZ, RZ, UR23 ;  /* 0x00000017ff097e24 */ /* 0x000fe2000f8e00ff */
[----:B------:R-:W-:Y:S01]  /*0d70*/  MOV R10, UR8 ;  /* 0x00000008000a7c02 */ /* 0x000fe20008000f00 */
[----:B------:R-:W-:-:S04]  /*0d80*/  IMAD.U32 R11, RZ, RZ, UR9 ;  /* 0x00000009ff0b7e24 */ /* 0x000fc8000f8e00ff */
[----:B------:R-:W2:Y:S01]  /*0d90*/  LDG.E.64 R8, desc[UR18][R8.64] ;  /* 0x0000001208087981 */ /* 0x000ea2000c1e1b00 */
[----:B------:R-:W0:Y:S03]  /*0da0*/  LDCU.64 UR8, c[0x0][0x380] ;  /* 0x00007000ff0877ac */ /* 0x000e260008000a00 */
[----:B------:R-:W2:Y:S01]  /*0db0*/  LDG.E.64 R4, desc[UR18][R10.64] ;  /* 0x000000120a047981 */ /* 0x000ea2000c1e1b00 */
[----:B------:R-:W-:Y:S02]  /*0dc0*/  UIADD3 UR17, UP2, UPT, UR13, UR6, URZ ;  /* 0x000000060d117290 */ /* 0x000fe4000ff5e0ff */
[----:B------:R-:W-:Y:S02]  /*0dd0*/  UIADD3 UR20, UPT, UPT, UR20, UR24, URZ ;  /* 0x0000001814147290 */ /* 0x000fe4000fffe0ff */
[----:B------:R-:W-:Y:S02]  /*0de0*/  UIADD3.X UR22, UPT, UPT, URZ, URZ, URZ, UP2, !UPT ;  /* 0x000000ffff167290 */ /* 0x000fe400097fe4ff */
[----:B0-----:R-:W-:-:S04]  /*0df0*/  ULEA UR8, UP2, UR17, UR8, 0x3 ;  /* 0x0000000811087291 */ /* 0x001fc8000f8418ff */
[----:B------:R-:W-:Y:S02]  /*0e00*/  ULEA.HI.X UR9, UR17, UR9, UR22, 0x3, UP2 ;  /* 0x0000000911097291 */ /* 0x000fe400090f1c16 */
[----:B------:R-:W-:Y:S01]  /*0e10*/  UIMAD.WIDE.U32 UR22, UR20, 0x8, UR10 ;  /* 0x00000008141678a5 */ /* 0x000fe2000f8e000a */
[----:B------:R-:W-:-:S03]  /*0e20*/  MOV R12, UR8 ;  /* 0x00000008000c7c02 */ /* 0x000fc60008000f00 */
[----:B------:R-:W-:Y:S02]  /*0e30*/  IMAD.U32 R13, RZ, RZ, UR9 ;  /* 0x00000009ff0d7e24 */ /* 0x000fe4000f8e00ff */
[----:B------:R-:W-:Y:S01]  /*0e40*/  MOV R14, UR22 ;  /* 0x00000016000e7c02 */ /* 0x000fe20008000f00 */
[----:B------:R-:W-:Y:S01]  /*0e50*/  IMAD.U32 R15, RZ, RZ, UR23 ;  /* 0x00000017ff0f7e24 */ /* 0x000fe2000f8e00ff */
[----:B--2--5:R-:W-:-:S07]  /*0e60*/  DFMA R4, R4, R8, R6 ;  /* 0x000000080404722b */ /* 0x024fce0000000006 */
[----:B------:R0:W-:Y:S04]  /*0e70*/  STG.E.64 desc[UR18][R2.64], R4 ;  /* 0x0000000402007986 */ /* 0x0001e8000c101b12 */
[----:B------:R-:W2:Y:S04]  /*0e80*/  LDG.E.64 R6, desc[UR18][R12.64+0x8] ;  /* 0x000008120c067981 */ /* 0x000ea8000c1e1b00 */
[----:B------:R-:W2:Y:S01]  /*0e90*/  LDG.E.64 R8, desc[UR18][R14.64] ;  /* 0x000000120e087981 */ /* 0x000ea2000c1e1b00 */
[----:B------:R-:W-:-:S04]  /*0ea0*/  UIADD3 UR20, UPT, UPT, UR20, UR24, URZ ;  /* 0x0000001814147290 */ /* 0x000fc8000fffe0ff */
[----:B------:R-:W-:Y:S01]  /*0eb0*/  UIMAD.WIDE.U32 UR22, UR20, 0x8, UR10 ;  /* 0x00000008141678a5 */ /* 0x000fe2000f8e000a */
[----:B------:R-:W-:Y:S01]  /*0ec0*/  MOV R16, UR8 ;  /* 0x0000000800107c02 */ /* 0x000fe20008000f00 */
[----:B------:R-:W-:-:S04]  /*0ed0*/  IMAD.U32 R17, RZ, RZ, UR9 ;  /* 0x00000009ff117e24 */ /* 0x000fc8000f8e00ff */
[----:B------:R-:W-:Y:S01]  /*0ee0*/  MOV R18, UR22 ;  /* 0x0000001600127c02 */ /* 0x000fe20008000f00 */
[----:B------:R-:W-:Y:S01]  /*0ef0*/  IMAD.U32 R19, RZ, RZ, UR23 ;  /* 0x00000017ff137e24 */ /* 0x000fe2000f8e00ff */
[----:B--2---:R-:W-:-:S07]  /*0f00*/  DFMA R6, R6, R8, R4 ;  /* 0x000000080606722b */ /* 0x004fce0000000004 */
[----:B------:R1:W-:Y:S04]  /*0f10*/  STG.E.64 desc[UR18][R2.64], R6 ;  /* 0x0000000602007986 */ /* 0x0003e8000c101b12 */
[----:B------:R-:W2:Y:S04]  /*0f20*/  LDG.E.64 R8, desc[UR18][R16.64+0x10] ;  /* 0x0000101210087981 */ /* 0x000ea8000c1e1b00 */
[----:B------:R-:W2:Y:S01]  /*0f30*/  LDG.E.64 R10, desc[UR18][R18.64] ;  /* 0x00000012120a7981 */ /* 0x000ea2000c1e1b00 */
[----:B------:R-:W-:-:S04]  /*0f40*/  UIADD3 UR20, UPT, UPT, UR20, UR24, URZ ;  /* 0x0000001814147290 */ /* 0x000fc8000fffe0ff */
[----:B------:R-:W-:Y:S01]  /*0f50*/  UIMAD.WIDE.U32 UR10, UR20, 0x8, UR10 ;  /* 0x00000008140a78a5 */ /* 0x000fe2000f8e000a */
[----:B0-----:R-:W-:Y:S01]  /*0f60*/  MOV R4, UR8 ;  /* 0x0000000800047c02 */ /* 0x001fe20008000f00 */
[----:B------:R-:W-:Y:S01]  /*0f70*/  IMAD.U32 R5, RZ, RZ, UR9 ;  /* 0x00000009ff057e24 */ /* 0x000fe2000f8e00ff */
[----:B--2---:R-:W-:-:S03]  /*0f80*/  DFMA R8, R8, R10, R6 ;  /* 0x0000000a0808722b */ /* 0x004fc60000000006 */
[----:B------:R-:W-:Y:S01]  /*0f90*/  MOV R10, UR10 ;  /* 0x0000000a000a7c02 */ /* 0x000fe20008000f00 */
[----:B------:R-:W-:-:S03]  /*0fa0*/  IMAD.U32 R11, RZ, RZ, UR11 ;  /* 0x0000000bff0b7e24 */ /* 0x000fc6000f8e00ff */
[----:B------:R0:W-:Y:S04]  /*0fb0*/  STG.E.64 desc[UR18][R2.64], R8 ;  /* 0x0000000802007986 */ /* 0x0001e8000c101b12 */
[----:B------:R-:W1:Y:S04]  /*0fc0*/  LDG.E.64 R10, desc[UR18][R10.64] ;  /* 0x000000120a0a7981 */ /* 0x000e68000c1e1b00 */
[----:B------:R-:W1:Y:S01]  /*0fd0*/  LDG.E.64 R4, desc[UR18][R4.64+0x18] ;  /* 0x0000181204047981 */ /* 0x000e62000c1e1b00 */
[----:B------:R-:W-:Y:S01]  /*0fe0*/  UIADD3 UR6, UPT, UPT, UR6, 0x4, URZ ;  /* 0x0000000406067890 */ /* 0x000fe2000fffe0ff */
[----:B-1----:R-:W-:-:S07]  /*0ff0*/  DFMA R6, R4, R10, R8 ;  /* 0x0000000a0406722b */ /* 0x002fce0000000008 */
[----:B------:R0:W-:Y:S04]  /*1000*/  STG.E.64 desc[UR18][R2.64], R6 ;  /* 0x0000000602007986 */ /* 0x0001e8000c101b12 */
.L_x_27:
[----:B------:R-:W-:Y:S05]  /*1010*/  BRA.U !UP1, `(.L_x_26) ;  /* 0x0000000109bc7547 */ /* 0x000fea000b800000 */
[----:B------:R-:W1:Y:S01]  /*1020*/  LDCU UR8, c[0x0][0x3a0] ;  /* 0x00007400ff0877ac */ /* 0x000e620008000800 */
[----:B------:R-:W-:Y:S02]  /*1030*/  UISETP.NE.AND UP2, UPT, UR21, 0x1, UPT ;  /* 0x000000011500788c */ /* 0x000fe4000bf45270 */
[----:B-1----:R-:W-:-:S07]  /*1040*/  ULOP3.LUT UP1, URZ, UR8, 0x1, URZ, 0xc0, !UPT ;  /* 0x0000000108ff7892 */ /* 0x002fce000f82c0ff */
[----:B------:R-:W-:Y:S05]  /*1050*/  BRA.U !UP2, `(.L_x_28) ;  /* 0x000000010a747547 */ /* 0x000fea000b800000 */
[----:B------:R-:W1:Y:S01]  /*1060*/  LDCU.128 UR8, c[0x0][0x380] ;  /* 0x00007000ff0877ac */ /* 0x000e620008000c00 */
[----:B------:R-:W-:Y:S02]  /*1070*/  UIMAD UR20, UR6, UR24, UR5 ;  /* 0x00000018061472a4 */ /* 0x000fe4000f8e0205 */
[----:B------:R-:W-:Y:S02]  /*1080*/  UIADD3 UR17, UPT, UPT, UR13, UR6, URZ ;  /* 0x000000060d117290 */ /* 0x000fe4000fffe0ff */
[----:B-1----:R-:W-:Y:S02]  /*1090*/  UIMAD.WIDE.U32 UR22, UR20, 0x8, UR10 ;  /* 0x00000008141678a5 */ /* 0x002fe4000f8e000a */
[----:B------:R-:W-:-:S04]  /*10a0*/  UIMAD.WIDE.U32 UR8, UR17, 0x8, UR8 ;  /* 0x00000008110878a5 */ /* 0x000fc8000f8e0008 */
[----:B0-2---:R-:W-:Y:S01]  /*10b0*/  MOV R8, UR22 ;  /* 0x0000001600087c02 */ /* 0x005fe20008000f00 */
[----:B------:R-:W-:Y:S01]  /*10c0*/  IMAD.U32 R9, RZ, RZ, UR23 ;  /* 0x00000017ff097e24 */ /* 0x000fe2000f8e00ff */
[----:B------:R-:W-:Y:S01]  /*10d0*/  MOV R12, UR8 ;  /* 0x00000008000c7c02 */ /* 0x000fe20008000f00 */
[----:B------:R-:W-:Y:S02]  /*10e0*/  IMAD.U32 R13, RZ, RZ, UR9 ;  /* 0x00000009ff0d7e24 */ /* 0x000fe4000f8e00ff */
[----:B------:R-:W0:Y:S02]  /*10f0*/  LDCU.64 UR22, c[0x0][0x380] ;  /* 0x00007000ff1677ac */ /* 0x000e240008000a00 */
[----:B------:R-:W2:Y:S04]  /*1100*/  LDG.E.64 R8, desc[UR18][R8.64] ;  /* 0x0000001208087981 */ /* 0x000ea8000c1e1b00 */
[----:B------:R-:W2:Y:S01]  /*1110*/  LDG.E.64 R4, desc[UR18][R12.64] ;  /* 0x000000120c047981 */ /* 0x000ea2000c1e1b00 */
[----:B------:R-:W-:-:S02]  /*1120*/  UIADD3 UR8, UP2, UPT, UR13, UR6, URZ ;  /* 0x000000060d087290 */ /* 0x000fc4000ff5e0ff */
[----:B------:R-:W-:Y:S02]  /*1130*/  UIADD3 UR20, UPT, UPT, UR20, UR24, URZ ;  /* 0x0000001814147290 */ /* 0x000fe4000fffe0ff */
[----:B------:R-:W-:Y:S02]  /*1140*/  UIADD3.X UR9, UPT, UPT, URZ, URZ, URZ, UP2, !UPT ;  /* 0x000000ffff097290 */ /* 0x000fe400097fe4ff */
[----:B------:R-:W-:Y:S02]  /*1150*/  UIMAD.WIDE.U32 UR10, UR20, 0x8, UR10 ;  /* 0x00000008140a78a5 */ /* 0x000fe4000f8e000a */
[----:B0-----:R-:W-:-:S04]  /*1160*/  ULEA UR22, UP2, UR8, UR22, 0x3 ;  /* 0x0000001608167291 */ /* 0x001fc8000f8418ff */
[----:B------:R-:W-:Y:S02]  /*1170*/  ULEA.HI.X UR9, UR8, UR23, UR9, 0x3, UP2 ;  /* 0x0000001708097291 */ /* 0x000fe400090f1c09 */
[----:B------:R-:W-:-:S04]  /*1180*/  MOV R10, UR22 ;  /* 0x00000016000a7c02 */ /* 0x000fc80008000f00 */
[----:B------:R-:W-:Y:S01]  /*1190*/  IMAD.U32 R11, RZ, RZ, UR9 ;  /* 0x00000009ff0b7e24 */ /* 0x000fe2000f8e00ff */
[----:B--2--5:R-:W-:Y:S01]  /*11a0*/  DFMA R4, R4, R8, R6 ;  /* 0x000000080404722b */ /* 0x024fe20000000006 */
[----:B------:R-:W-:Y:S01]  /*11b0*/  MOV R8, UR10 ;  /* 0x0000000a00087c02 */ /* 0x000fe20008000f00 */
[----:B------:R-:W-:-:S05]  /*11c0*/  IMAD.U32 R9, RZ, RZ, UR11 ;  /* 0x0000000bff097e24 */ /* 0x000fca000f8e00ff */
[----:B------:R1:W-:Y:S04]  /*11d0*/  STG.E.64 desc[UR18][R2.64], R4 ;  /* 0x0000000402007986 */ /* 0x0003e8000c101b12 */
[----:B------:R-:W2:Y:S04]  /*11e0*/  LDG.E.64 R6, desc[UR18][R10.64+0x8] ;  /* 0x000008120a067981 */ /* 0x000ea8000c1e1b00 */
[----:B------:R-:W2:Y:S01]  /*11f0*/  LDG.E.64 R8, desc[UR18][R8.64] ;  /* 0x0000001208087981 */ /* 0x000ea2000c1e1b00 */
[----:B------:R-:W-:Y:S01]  /*1200*/  UIADD3 UR6, UPT, UPT, UR6, 0x2, URZ ;  /* 0x0000000206067890 */ /* 0x000fe2000fffe0ff */
[----:B--2---:R-:W-:-:S07]  /*1210*/  DFMA R6, R6, R8, R4 ;  /* 0x000000080606722b */ /* 0x004fce0000000004 */
[----:B------:R1:W-:Y:S04]  /*1220*/  STG.E.64 desc[UR18][R2.64], R6 ;  /* 0x0000000602007986 */ /* 0x0003e8000c101b12 */
.L_x_28:
[----:B------:R-:W-:Y:S05]  /*1230*/  BRA.U !UP1, `(.L_x_26) ;  /* 0x0000000109347547 */ /* 0x000fea000b800000 */
[----:B------:R-:W3:Y:S01]  /*1240*/  LDCU.128 UR8, c[0x0][0x380] ;  /* 0x00007000ff0877ac */ /* 0x000ee20008000c00 */
[----:B------:R-:W-:Y:S02]  /*1250*/  UIADD3 UR17, UPT, UPT, UR13, UR6, URZ ;  /* 0x000000060d117290 */ /* 0x000fe4000fffe0ff */
[----:B------:R-:W-:-:S04]  /*1260*/  UIMAD UR6, UR6, UR24, UR5 ;  /* 0x00000018060672a4 */ /* 0x000fc8000f8e0205 */
[----:B---3--:R-:W-:Y:S02]  /*1270*/  UIMAD.WIDE.U32 UR10, UR6, 0x8, UR10 ;  /* 0x00000008060a78a5 */ /* 0x008fe4000f8e000a */
[----:B------:R-:W-:-:S04]  /*1280*/  UIMAD.WIDE.U32 UR8, UR17, 0x8, UR8 ;  /* 0x00000008110878a5 */ /* 0x000fc8000f8e0008 */
[----:B0-2---:R-:W-:Y:S01]  /*1290*/  MOV R8, UR10 ;  /* 0x0000000a00087c02 */ /* 0x005fe20008000f00 */
[----:B------:R-:W-:Y:S01]  /*12a0*/  IMAD.U32 R9, RZ, RZ, UR11 ;  /* 0x0000000bff097e24 */ /* 0x000fe2000f8e00ff */
[----:B------:R-:W-:Y:S01]  /*12b0*/  MOV R10, UR8 ;  /* 0x00000008000a7c02 */ /* 0x000fe20008000f00 */
[----:B------:R-:W-:-:S04]  /*12c0*/  IMAD.U32 R11, RZ, RZ, UR9 ;  /* 0x00000009ff0b7e24 */ /* 0x000fc8000f8e00ff */
[----:B------:R-:W2:Y:S04]  /*12d0*/  LDG.E.64 R8, desc[UR18][R8.64] ;  /* 0x0000001208087981 */ /* 0x000ea8000c1e1b00 */
[----:B-1----:R-:W2:Y:S02]  /*12e0*/  LDG.E.64 R4, desc[UR18][R10.64] ;  /* 0x000000120a047981 */ /* 0x002ea4000c1e1b00 */
[----:B--2--5:R-:W-:-:S07]  /*12f0*/  DFMA R4, R4, R8, R6 ;  /* 0x000000080404722b */ /* 0x024fce0000000006 */
[----:B------:R3:W-:Y:S04]  /*1300*/  STG.E.64 desc[UR18][R2.64], R4 ;  /* 0x0000000402007986 */ /* 0x0007e8000c101b12 */
.L_x_26:
[----:B------:R-:W-:-:S04]  /*1310*/  UIADD3 UR5, UPT, UPT, UR5, 0x1, URZ ;  /* 0x0000000105057890 */ /* 0x000fc8000fffe0ff */
[----:B------:R-:W-:-:S09]  /*1320*/  UISETP.NE.AND UP1, UPT, UR5, UR24, UPT ;  /* 0x000000180500728c */ /* 0x000fd2000bf25270 */
[----:B------:R-:W-:Y:S05]  /*1330*/  BRA.U UP1, `(.L_x_29) ;  /* 0xfffffff101e07547 */ /* 0x000fea000b83ffff */
[----:B------:R-:W-:Y:S05]  /*1340*/  BRA.U UP0, `(.L_x_30) ;  /* 0xfffffff100ac7547 */ /* 0x000fea000b83ffff */
[----:B------:R-:W-:Y:S05]  /*1350*/  EXIT ;  /* 0x000000000000794d */ /* 0x000fea0003800000 */
.L_x_31:
        /* <DEDUP_REMOVED lines=10> */
.L_x_34:


//--------------------- .nv.shared.reserved.0     --------------------------
	.section	.nv.shared.reserved.0,"aw",@nobits
	.weak		__nv_reservedSMEM_offset_0_alias
	.size		__nv_reservedSMEM_offset_0_alias, 0, 64
	.other		__nv_reservedSMEM_offset_0_alias,@"STO_CUDA_RESERVED_SHARED STV_DEFAULT"
__nv_reservedSMEM_offset_0_alias:
	.zero		0
	.zero		64


//--------------------- .nv.constant0._Z19matmult_kernel_gpu3PdS_S_iii --------------------------
	.section	.nv.constant0._Z19matmult_kernel_gpu3PdS_S_iii,"a",@progbits
	.sectionflags	@""
	.align	4
.nv.constant0._Z19matmult_kernel_gpu3PdS_S_iii:
	.zero		932


//--------------------- .nv.constant0._Z19matmult_kernel_gpu2PdS_S_iii --------------------------
	.section	.nv.constant0._Z19matmult_kernel_gpu2PdS_S_iii,"a",@progbits
	.sectionflags	@""
	.align	4
.nv.constant0._Z19matmult_kernel_gpu2PdS_S_iii:
	.zero		932


//--------------------- .nv.constant0._Z19matmult_kernel_gpu1PdS_S_iii --------------------------
	.section	.nv.constant0._Z19matmult_kernel_gpu1PdS_S_iii,"a",@progbits
	.sectionflags	@""
	.align	4
.nv.constant0._Z19matmult_kernel_gpu1PdS_S_iii:
	.zero		932


//--------------------- SYMBOLS --------------------------

	.type		.nv.reservedSmem.offset0,@object
	.size		.nv.reservedSmem.offset0,0x4
